//
// Generated by NVIDIA NVVM Compiler
//
// Compiler Build ID: CL-36424714
// Cuda compilation tools, release 13.0, V13.0.88
// Based on NVVM 20.0.0
//

.version 9.0
.target sm_100
.address_size 64

	// .globl	_Z18absmax_fp16_kernelPK6__halfPfi
// _ZZ12quant_kernelPK6__halfPhPKfPfiE9inv_scale has been demoted
// _ZZ14dequant_kernelPKhP6__halfPKfiE5scale has been demoted
.extern .shared .align 16 .b8 sm[];

.visible .entry _Z18absmax_fp16_kernelPK6__halfPfi(
	.param .u64 .ptr .align 1 _Z18absmax_fp16_kernelPK6__halfPfi_param_0,
	.param .u64 .ptr .align 1 _Z18absmax_fp16_kernelPK6__halfPfi_param_1,
	.param .u32 _Z18absmax_fp16_kernelPK6__halfPfi_param_2
)
{
	.reg .pred 	%p<7>;
	.reg .b16 	%rs<3>;
	.reg .b32 	%r<17>;
	.reg .b32 	%f<15>;
	.reg .b64 	%rd<11>;

	ld.param.u64 	%rd3, [_Z18absmax_fp16_kernelPK6__halfPfi_param_0];
	ld.param.u64 	%rd2, [_Z18absmax_fp16_kernelPK6__halfPfi_param_1];
	ld.param.u32 	%r9, [_Z18absmax_fp16_kernelPK6__halfPfi_param_2];
	cvta.to.global.u64 	%rd1, %rd3;
	mov.u32 	%r1, %tid.x;
	mov.u32 	%r2, %ctaid.x;
	mov.u32 	%r16, %ntid.x;
	mul.lo.s32 	%r10, %r16, %r2;
	shl.b32 	%r11, %r10, 1;
	add.s32 	%r4, %r11, %r1;
	setp.ge.s32 	%p1, %r4, %r9;
	mov.f32 	%f14, 0f00000000;
	@%p1 bra 	$L__BB0_2;
	mul.wide.s32 	%rd4, %r4, 2;
	add.s64 	%rd5, %rd1, %rd4;
	ld.global.nc.u16 	%rs1, [%rd5];
	// begin inline asm
	{  cvt.f32.f16 %f6, %rs1;}

	// end inline asm
	abs.f32 	%f14, %f6;
$L__BB0_2:
	add.s32 	%r5, %r4, %r16;
	setp.ge.u32 	%p2, %r5, %r9;
	@%p2 bra 	$L__BB0_4;
	mul.wide.u32 	%rd6, %r5, 2;
	add.s64 	%rd7, %rd1, %rd6;
	ld.global.nc.u16 	%rs2, [%rd7];
	// begin inline asm
	{  cvt.f32.f16 %f7, %rs2;}

	// end inline asm
	abs.f32 	%f8, %f7;
	max.f32 	%f14, %f14, %f8;
$L__BB0_4:
	shl.b32 	%r12, %r1, 2;
	mov.u32 	%r13, sm;
	add.s32 	%r6, %r13, %r12;
	st.shared.f32 	[%r6], %f14;
	bar.sync 	0;
	setp.lt.u32 	%p3, %r16, 2;
	@%p3 bra 	$L__BB0_8;
$L__BB0_5:
	shr.u32 	%r8, %r16, 1;
	setp.ge.u32 	%p4, %r1, %r8;
	@%p4 bra 	$L__BB0_7;
	ld.shared.f32 	%f9, [%r6];
	shl.b32 	%r14, %r8, 2;
	add.s32 	%r15, %r6, %r14;
	ld.shared.f32 	%f10, [%r15];
	max.f32 	%f11, %f9, %f10;
	st.shared.f32 	[%r6], %f11;
$L__BB0_7:
	bar.sync 	0;
	setp.gt.u32 	%p5, %r16, 3;
	mov.u32 	%r16, %r8;
	@%p5 bra 	$L__BB0_5;
$L__BB0_8:
	setp.ne.s32 	%p6, %r1, 0;
	@%p6 bra 	$L__BB0_10;
	ld.shared.f32 	%f12, [sm];
	cvta.to.global.u64 	%rd8, %rd2;
	mul.wide.u32 	%rd9, %r2, 4;
	add.s64 	%rd10, %rd8, %rd9;
	st.global.f32 	[%rd10], %f12;
$L__BB0_10:
	ret;

}
	// .globl	_Z17absmax_f32_kernelPKfPfi
.visible .entry _Z17absmax_f32_kernelPKfPfi(
	.param .u64 .ptr .align 1 _Z17absmax_f32_kernelPKfPfi_param_0,
	.param .u64 .ptr .align 1 _Z17absmax_f32_kernelPKfPfi_param_1,
	.param .u32 _Z17absmax_f32_kernelPKfPfi_param_2
)
{
	.reg .pred 	%p<7>;
	.reg .b32 	%r<17>;
	.reg .b32 	%f<15>;
	.reg .b64 	%rd<11>;

	ld.param.u64 	%rd3, [_Z17absmax_f32_kernelPKfPfi_param_0];
	ld.param.u64 	%rd2, [_Z17absmax_f32_kernelPKfPfi_param_1];
	ld.param.u32 	%r9, [_Z17absmax_f32_kernelPKfPfi_param_2];
	cvta.to.global.u64 	%rd1, %rd3;
	mov.u32 	%r1, %tid.x;
	mov.u32 	%r2, %ctaid.x;
	mov.u32 	%r16, %ntid.x;
	mul.lo.s32 	%r10, %r16, %r2;
	shl.b32 	%r11, %r10, 1;
	add.s32 	%r4, %r11, %r1;
	setp.ge.s32 	%p1, %r4, %r9;
	mov.f32 	%f14, 0f00000000;
	@%p1 bra 	$L__BB1_2;
	mul.wide.s32 	%rd4, %r4, 4;
	add.s64 	%rd5, %rd1, %rd4;
	ld.global.nc.f32 	%f6, [%rd5];
	abs.f32 	%f14, %f6;
$L__BB1_2:
	add.s32 	%r5, %r4, %r16;
	setp.ge.u32 	%p2, %r5, %r9;
	@%p2 bra 	$L__BB1_4;
	mul.wide.u32 	%rd6, %r5, 4;
	add.s64 	%rd7, %rd1, %rd6;
	ld.global.nc.f32 	%f7, [%rd7];
	abs.f32 	%f8, %f7;
	max.f32 	%f14, %f14, %f8;
$L__BB1_4:
	shl.b32 	%r12, %r1, 2;
	mov.u32 	%r13, sm;
	add.s32 	%r6, %r13, %r12;
	st.shared.f32 	[%r6], %f14;
	bar.sync 	0;
	setp.lt.u32 	%p3, %r16, 2;
	@%p3 bra 	$L__BB1_8;
$L__BB1_5:
	shr.u32 	%r8, %r16, 1;
	setp.ge.u32 	%p4, %r1, %r8;
	@%p4 bra 	$L__BB1_7;
	ld.shared.f32 	%f9, [%r6];
	shl.b32 	%r14, %r8, 2;
	add.s32 	%r15, %r6, %r14;
	ld.shared.f32 	%f10, [%r15];
	max.f32 	%f11, %f9, %f10;
	st.shared.f32 	[%r6], %f11;
$L__BB1_7:
	bar.sync 	0;
	setp.gt.u32 	%p5, %r16, 3;
	mov.u32 	%r16, %r8;
	@%p5 bra 	$L__BB1_5;
$L__BB1_8:
	setp.ne.s32 	%p6, %r1, 0;
	@%p6 bra 	$L__BB1_10;
	ld.shared.f32 	%f12, [sm];
	cvta.to.global.u64 	%rd8, %rd2;
	mul.wide.u32 	%rd9, %r2, 4;
	add.s64 	%rd10, %rd8, %rd9;
	st.global.f32 	[%rd10], %f12;
$L__BB1_10:
	ret;

}
	// .globl	_Z12quant_kernelPK6__halfPhPKfPfi
.visible .entry _Z12quant_kernelPK6__halfPhPKfPfi(
	.param .u64 .ptr .align 1 _Z12quant_kernelPK6__halfPhPKfPfi_param_0,
	.param .u64 .ptr .align 1 _Z12quant_kernelPK6__halfPhPKfPfi_param_1,
	.param .u64 .ptr .align 1 _Z12quant_kernelPK6__halfPhPKfPfi_param_2,
	.param .u64 .ptr .align 1 _Z12quant_kernelPK6__halfPhPKfPfi_param_3,
	.param .u32 _Z12quant_kernelPK6__halfPhPKfPfi_param_4
)
{
	.reg .pred 	%p<5>;
	.reg .b16 	%rs<3>;
	.reg .b32 	%r<7>;
	.reg .b32 	%f<11>;
	.reg .b64 	%rd<13>;
	// demoted variable
	.shared .align 4 .f32 _ZZ12quant_kernelPK6__halfPhPKfPfiE9inv_scale;
	ld.param.u64 	%rd1, [_Z12quant_kernelPK6__halfPhPKfPfi_param_0];
	ld.param.u64 	%rd2, [_Z12quant_kernelPK6__halfPhPKfPfi_param_1];
	ld.param.u64 	%rd3, [_Z12quant_kernelPK6__halfPhPKfPfi_param_2];
	ld.param.u64 	%rd4, [_Z12quant_kernelPK6__halfPhPKfPfi_param_3];
	ld.param.u32 	%r3, [_Z12quant_kernelPK6__halfPhPKfPfi_param_4];
	mov.u32 	%r1, %tid.x;
	setp.ne.s32 	%p1, %r1, 0;
	@%p1 bra 	$L__BB2_4;
	cvta.to.global.u64 	%rd5, %rd3;
	ld.global.nc.f32 	%f2, [%rd5];
	setp.gt.f32 	%p2, %f2, 0f2B8CBCCC;
	div.rn.f32 	%f3, %f2, 0f43E00000;
	selp.f32 	%f1, %f3, 0f3F800000, %p2;
	mov.u32 	%r4, %ctaid.x;
	setp.ne.s32 	%p3, %r4, 0;
	@%p3 bra 	$L__BB2_3;
	cvta.to.global.u64 	%rd6, %rd4;
	st.global.f32 	[%rd6], %f1;
$L__BB2_3:
	rcp.rn.f32 	%f4, %f1;
	st.shared.f32 	[_ZZ12quant_kernelPK6__halfPhPKfPfiE9inv_scale], %f4;
$L__BB2_4:
	bar.sync 	0;
	mov.u32 	%r5, %ctaid.x;
	mov.u32 	%r6, %ntid.x;
	mad.lo.s32 	%r2, %r5, %r6, %r1;
	setp.ge.s32 	%p4, %r2, %r3;
	@%p4 bra 	$L__BB2_6;
	cvt.s64.s32 	%rd7, %r2;
	cvta.to.global.u64 	%rd8, %rd1;
	mul.wide.s32 	%rd9, %r2, 2;
	add.s64 	%rd10, %rd8, %rd9;
	ld.global.nc.u16 	%rs1, [%rd10];
	// begin inline asm
	{  cvt.f32.f16 %f5, %rs1;}

	// end inline asm
	ld.shared.f32 	%f8, [_ZZ12quant_kernelPK6__halfPhPKfPfiE9inv_scale];
	mul.f32 	%f9, %f5, %f8;
	max.f32 	%f10, %f9, 0fC3E00000;
	min.f32 	%f6, %f10, 0f43E00000;
	mov.f32 	%f7, 0f00000000;
	// begin inline asm
	{cvt.rn.satfinite.e4m3x2.f32 %rs2, %f7, %f6;}

	// end inline asm
	cvta.to.global.u64 	%rd11, %rd2;
	add.s64 	%rd12, %rd11, %rd7;
	st.global.u8 	[%rd12], %rs2;
$L__BB2_6:
	ret;

}
	// .globl	_Z14dequant_kernelPKhP6__halfPKfi
.visible .entry _Z14dequant_kernelPKhP6__halfPKfi(
	.param .u64 .ptr .align 1 _Z14dequant_kernelPKhP6__halfPKfi_param_0,
	.param .u64 .ptr .align 1 _Z14dequant_kernelPKhP6__halfPKfi_param_1,
	.param .u64 .ptr .align 1 _Z14dequant_kernelPKhP6__halfPKfi_param_2,
	.param .u32 _Z14dequant_kernelPKhP6__halfPKfi_param_3
)
{
	.reg .pred 	%p<3>;
	.reg .b16 	%rs<5>;
	.reg .b32 	%r<7>;
	.reg .b32 	%f<5>;
	.reg .b64 	%rd<11>;
	// demoted variable
	.shared .align 4 .f32 _ZZ14dequant_kernelPKhP6__halfPKfiE5scale;
	ld.param.u64 	%rd1, [_Z14dequant_kernelPKhP6__halfPKfi_param_0];
	ld.param.u64 	%rd2, [_Z14dequant_kernelPKhP6__halfPKfi_param_1];
	ld.param.u64 	%rd3, [_Z14dequant_kernelPKhP6__halfPKfi_param_2];
	ld.param.u32 	%r3, [_Z14dequant_kernelPKhP6__halfPKfi_param_3];
	mov.u32 	%r1, %tid.x;
	setp.ne.s32 	%p1, %r1, 0;
	@%p1 bra 	$L__BB3_2;
	cvta.to.global.u64 	%rd4, %rd3;
	ld.global.nc.f32 	%f1, [%rd4];
	st.shared.f32 	[_ZZ14dequant_kernelPKhP6__halfPKfiE5scale], %f1;
$L__BB3_2:
	bar.sync 	0;
	mov.u32 	%r4, %ctaid.x;
	mov.u32 	%r5, %ntid.x;
	mad.lo.s32 	%r2, %r4, %r5, %r1;
	setp.ge.s32 	%p2, %r2, %r3;
	@%p2 bra 	$L__BB3_4;
	cvt.s64.s32 	%rd5, %r2;
	cvta.to.global.u64 	%rd6, %rd1;
	add.s64 	%rd7, %rd6, %rd5;
	ld.global.nc.u8 	%rs4, [%rd7];
	cvt.u16.u8 	%rs1, %rs4;
	// begin inline asm
	{cvt.rn.f16x2.e4m3x2 %r6, %rs1;}

	// end inline asm
	cvt.u16.u32 	%rs2, %r6;
	// begin inline asm
	{cvt.f32.f16 %f2, %rs2;}

	// end inline asm
	ld.shared.f32 	%f4, [_ZZ14dequant_kernelPKhP6__halfPKfiE5scale];
	mul.f32 	%f3, %f2, %f4;
	// begin inline asm
	{  cvt.rn.f16.f32 %rs3, %f3;}

	// end inline asm
	cvta.to.global.u64 	%rd8, %rd2;
	mul.wide.s32 	%rd9, %r2, 2;
	add.s64 	%rd10, %rd8, %rd9;
	st.global.u16 	[%rd10], %rs3;
$L__BB3_4:
	ret;

}


// ===== COMPILED SASS (sm_100) =====

	.target	sm_100

	.elftype	@"ET_EXEC"


//--------------------- .note.nv.tkinfo           --------------------------
	.section	.note.nv.tkinfo,"",@"SHT_NOTE"
	.sectionflags	@"SHF_NOTE_NV_TKINFO"
	.tkinfo
        /*0018*/ 	.word	0x00000002
        /*0030*/ 	.string	""
        /*0030*/ 	.string	"ptxas"
        /*0030*/ 	.string	"Cuda compilation tools, release 13.0, V13.0.88"
        /*0030*/ 	.string	"Build cuda_13.0.r13.0/compiler.36424714_0"
        /*0030*/ 	.string	"-arch sm_100 -m 64 "



//--------------------- .note.nv.cuinfo           --------------------------
	.section	.note.nv.cuinfo,"",@"SHT_NOTE"
	.sectionflags	@"SHF_NOTE_NV_CUINFO"
        /*0018*/ 	.short	0x0002
        /*001a*/ 	.short	0x0064
        /*001c*/ 	.short	0x0082
	.zero		2


//--------------------- .nv.info                  --------------------------
	.section	.nv.info,"",@"SHT_CUDA_INFO"
	.align	4


	//----- nvinfo : EIATTR_REGCOUNT
	.align		4
        /*0000*/ 	.byte	0x04, 0x2f
        /*0002*/ 	.short	(.L_1 - .L_0)
	.align		4
.L_0:
        /*0004*/ 	.word	index@(_Z18absmax_fp16_kernelPK6__halfPfi)
        /*0008*/ 	.word	0x00000010


	//----- nvinfo : EIATTR_FRAME_SIZE
	.align		4
.L_1:
        /*000c*/ 	.byte	0x04, 0x11
        /*000e*/ 	.short	(.L_3 - .L_2)
	.align		4
.L_2:
        /*0010*/ 	.word	index@(_Z18absmax_fp16_kernelPK6__halfPfi)
        /*0014*/ 	.word	0x00000000


	//----- nvinfo : EIATTR_REGCOUNT
	.align		4
.L_3:
        /*0018*/ 	.byte	0x04, 0x2f
        /*001a*/ 	.short	(.L_5 - .L_4)
	.align		4
.L_4:
        /*001c*/ 	.word	index@(_Z17absmax_f32_kernelPKfPfi)
        /*0020*/ 	.word	0x00000010


	//----- nvinfo : EIATTR_FRAME_SIZE
	.align		4
.L_5:
        /*0024*/ 	.byte	0x04, 0x11
        /*0026*/ 	.short	(.L_7 - .L_6)
	.align		4
.L_6:
        /*0028*/ 	.word	index@(_Z17absmax_f32_kernelPKfPfi)
        /*002c*/ 	.word	0x00000000


	//----- nvinfo : EIATTR_REGCOUNT
	.align		4
.L_7:
        /*0030*/ 	.byte	0x04, 0x2f
        /*0032*/ 	.short	(.L_9 - .L_8)
	.align		4
.L_8:
        /*0034*/ 	.word	index@(_Z12quant_kernelPK6__halfPhPKfPfi)
        /*0038*/ 	.word	0x0000000e


	//----- nvinfo : EIATTR_FRAME_SIZE
	.align		4
.L_9:
        /*003c*/ 	.byte	0x04, 0x11
        /*003e*/ 	.short	(.L_11 - .L_10)
	.align		4
.L_10:
        /*0040*/ 	.word	index@($__internal_1_$__cuda_sm3x_div_rn_noftz_f32_slowpath)
        /*0044*/ 	.word	0x00000000


	//----- nvinfo : EIATTR_FRAME_SIZE
	.align		4
.L_11:
        /*0048*/ 	.byte	0x04, 0x11
        /*004a*/ 	.short	(.L_13 - .L_12)
	.align		4
.L_12:
        /*004c*/ 	.word	index@($__internal_0_$__cuda_sm20_rcp_rn_f32_slowpath)
        /*0050*/ 	.word	0x00000000


	//----- nvinfo : EIATTR_FRAME_SIZE
	.align		4
.L_13:
        /*0054*/ 	.byte	0x04, 0x11
        /*0056*/ 	.short	(.L_15 - .L_14)
	.align		4
.L_14:
        /*0058*/ 	.word	index@(_Z12quant_kernelPK6__halfPhPKfPfi)
        /*005c*/ 	.word	0x00000000


	//----- nvinfo : EIATTR_REGCOUNT
	.align		4
.L_15:
        /*0060*/ 	.byte	0x04, 0x2f
        /*0062*/ 	.short	(.L_17 - .L_16)
	.align		4
.L_16:
        /*0064*/ 	.word	index@(_Z14dequant_kernelPKhP6__halfPKfi)
        /*0068*/ 	.word	0x0000000c


	//----- nvinfo : EIATTR_FRAME_SIZE
	.align		4
.L_17:
        /*006c*/ 	.byte	0x04, 0x11
        /*006e*/ 	.short	(.L_19 - .L_18)
	.align		4
.L_18:
        /*0070*/ 	.word	index@(_Z14dequant_kernelPKhP6__halfPKfi)
        /*0074*/ 	.word	0x00000000


	//----- nvinfo : EIATTR_MIN_STACK_SIZE
	.align		4
.L_19:
        /*0078*/ 	.byte	0x04, 0x12
        /*007a*/ 	.short	(.L_21 - .L_20)
	.align		4
.L_20:
        /*007c*/ 	.word	index@(_Z14dequant_kernelPKhP6__halfPKfi)
        /*0080*/ 	.word	0x00000000


	//----- nvinfo : EIATTR_MIN_STACK_SIZE
	.align		4
.L_21:
        /*0084*/ 	.byte	0x04, 0x12
        /*0086*/ 	.short	(.L_23 - .L_22)
	.align		4
.L_22:
        /*0088*/ 	.word	index@(_Z12quant_kernelPK6__halfPhPKfPfi)
        /*008c*/ 	.word	0x00000000


	//----- nvinfo : EIATTR_MIN_STACK_SIZE
	.align		4
.L_23:
        /*0090*/ 	.byte	0x04, 0x12
        /*0092*/ 	.short	(.L_25 - .L_24)
	.align		4
.L_24:
        /*0094*/ 	.word	index@(_Z17absmax_f32_kernelPKfPfi)
        /*0098*/ 	.word	0x00000000


	//----- nvinfo : EIATTR_MIN_STACK_SIZE
	.align		4
.L_25:
        /*009c*/ 	.byte	0x04, 0x12
        /*009e*/ 	.short	(.L_27 - .L_26)
	.align		4
.L_26:
        /*00a0*/ 	.word	index@(_Z18absmax_fp16_kernelPK6__halfPfi)
        /*00a4*/ 	.word	0x00000000
.L_27:


//--------------------- .nv.compat                --------------------------
	.section	.nv.compat,"",@"SHT_CUDA_COMPAT_INFO"
	.align	4
        /*0000*/ 	.byte	0x02, 0x09, 0x00, 0x00, 0x02, 0x02, 0x02, 0x00, 0x02, 0x05, 0x05, 0x00, 0x03, 0x07, 0x01, 0x01
        /*0010*/ 	.byte	0x02, 0x03, 0x00, 0x00, 0x02, 0x06, 0x01, 0x00, 0x04, 0x0b, 0x08, 0x00, 0x01, 0x00, 0x00, 0x00
        /*0020*/ 	.byte	0x00, 0x00, 0x00, 0x00


//--------------------- .nv.info._Z14dequant_kernelPKhP6__halfPKfi --------------------------
	.section	.nv.info._Z14dequant_kernelPKhP6__halfPKfi,"",@"SHT_CUDA_INFO"
	.sectionflags	@""
	.align	4


	//----- nvinfo : EIATTR_CUDA_API_VERSION
	.align		4
        /*0000*/ 	.byte	0x04, 0x37
        /*0002*/ 	.short	(.L_29 - .L_28)
.L_28:
        /*0004*/ 	.word	0x00000082


	//----- nvinfo : EIATTR_KPARAM_INFO
	.align		4
.L_29:
        /*0008*/ 	.byte	0x04, 0x17
        /*000a*/ 	.short	(.L_31 - .L_30)
.L_30:
        /*000c*/ 	.word	0x00000000
        /*0010*/ 	.short	0x0003
        /*0012*/ 	.short	0x0018
        /*0014*/ 	.byte	0x00, 0xf0, 0x11, 0x00


	//----- nvinfo : EIATTR_KPARAM_INFO
	.align		4
.L_31:
        /*0018*/ 	.byte	0x04, 0x17
        /*001a*/ 	.short	(.L_33 - .L_32)
.L_32:
        /*001c*/ 	.word	0x00000000
        /*0020*/ 	.short	0x0002
        /*0022*/ 	.short	0x0010
        /*0024*/ 	.byte	0x00, 0xf5, 0x21, 0x00


	//----- nvinfo : EIATTR_KPARAM_INFO
	.align		4
.L_33:
        /*0028*/ 	.byte	0x04, 0x17
        /*002a*/ 	.short	(.L_35 - .L_34)
.L_34:
        /*002c*/ 	.word	0x00000000
        /*0030*/ 	.short	0x0001
        /*0032*/ 	.short	0x0008
        /*0034*/ 	.byte	0x00, 0xf5, 0x21, 0x00


	//----- nvinfo : EIATTR_KPARAM_INFO
	.align		4
.L_35:
        /*0038*/ 	.byte	0x04, 0x17
        /*003a*/ 	.short	(.L_37 - .L_36)
.L_36:
        /*003c*/ 	.word	0x00000000
        /*0040*/ 	.short	0x0000
        /*0042*/ 	.short	0x0000
        /*0044*/ 	.byte	0x00, 0xf5, 0x21, 0x00


	//----- nvinfo : EIATTR_SPARSE_MMA_MASK
	.align		4
.L_37:
        /*0048*/ 	.byte	0x03, 0x50
        /*004a*/ 	.short	0x0000


	//----- nvinfo : EIATTR_MAXREG_COUNT
	.align		4
        /*004c*/ 	.byte	0x03, 0x1b
        /*004e*/ 	.short	0x00ff


	//----- nvinfo : EIATTR_NUM_BARRIERS
	.align		4
        /*0050*/ 	.byte	0x02, 0x4c
        /*0052*/ 	.byte	0x01
	.zero		1


	//----- nvinfo : EIATTR_MERCURY_ISA_VERSION
	.align		4
        /*0054*/ 	.byte	0x03, 0x5f
        /*0056*/ 	.short	0x0101


	//----- nvinfo : EIATTR_VRC_CTA_INIT_COUNT
	.align		4
        /*0058*/ 	.byte	0x02, 0x4a
	.zero		1
	.zero		1


	//----- nvinfo : EIATTR_EXIT_INSTR_OFFSETS
	.align		4
        /*005c*/ 	.byte	0x04, 0x1c
        /*005e*/ 	.short	(.L_39 - .L_38)


	//   ....[0]....
.L_38:
        /*0060*/ 	.word	0x00000100


	//   ....[1]....
        /*0064*/ 	.word	0x00000200


	//----- nvinfo : EIATTR_CBANK_PARAM_SIZE
	.align		4
.L_39:
        /*0068*/ 	.byte	0x03, 0x19
        /*006a*/ 	.short	0x001c


	//----- nvinfo : EIATTR_PARAM_CBANK
	.align		4
        /*006c*/ 	.byte	0x04, 0x0a
        /*006e*/ 	.short	(.L_41 - .L_40)
	.align		4
.L_40:
        /*0070*/ 	.word	index@(.nv.constant0._Z14dequant_kernelPKhP6__halfPKfi)
        /*0074*/ 	.short	0x0380
        /*0076*/ 	.short	0x001c


	//----- nvinfo : EIATTR_SW_WAR
	.align		4
.L_41:
        /*0078*/ 	.byte	0x04, 0x36
        /*007a*/ 	.short	(.L_43 - .L_42)
.L_42:
        /*007c*/ 	.word	0x00000008
.L_43:


//--------------------- .nv.info._Z12quant_kernelPK6__halfPhPKfPfi --------------------------
	.section	.nv.info._Z12quant_kernelPK6__halfPhPKfPfi,"",@"SHT_CUDA_INFO"
	.sectionflags	@""
	.align	4


	//----- nvinfo : EIATTR_CUDA_API_VERSION
	.align		4
        /*0000*/ 	.byte	0x04, 0x37
        /*0002*/ 	.short	(.L_45 - .L_44)
.L_44:
        /*0004*/ 	.word	0x00000082


	//----- nvinfo : EIATTR_KPARAM_INFO
	.align		4
.L_45:
        /*0008*/ 	.byte	0x04, 0x17
        /*000a*/ 	.short	(.L_47 - .L_46)
.L_46:
        /*000c*/ 	.word	0x00000000
        /*0010*/ 	.short	0x0004
        /*0012*/ 	.short	0x0020
        /*0014*/ 	.byte	0x00, 0xf0, 0x11, 0x00


	//----- nvinfo : EIATTR_KPARAM_INFO
	.align		4
.L_47:
        /*0018*/ 	.byte	0x04, 0x17
        /*001a*/ 	.short	(.L_49 - .L_48)
.L_48:
        /*001c*/ 	.word	0x00000000
        /*0020*/ 	.short	0x0003
        /*0022*/ 	.short	0x0018
        /*0024*/ 	.byte	0x00, 0xf5, 0x21, 0x00


	//----- nvinfo : EIATTR_KPARAM_INFO
	.align		4
.L_49:
        /*0028*/ 	.byte	0x04, 0x17
        /*002a*/ 	.short	(.L_51 - .L_50)
.L_50:
        /*002c*/ 	.word	0x00000000
        /*0030*/ 	.short	0x0002
        /*0032*/ 	.short	0x0010
        /*0034*/ 	.byte	0x00, 0xf5, 0x21, 0x00


	//----- nvinfo : EIATTR_KPARAM_INFO
	.align		4
.L_51:
        /*0038*/ 	.byte	0x04, 0x17
        /*003a*/ 	.short	(.L_53 - .L_52)
.L_52:
        /*003c*/ 	.word	0x00000000
        /*0040*/ 	.short	0x0001
        /*0042*/ 	.short	0x0008
        /*0044*/ 	.byte	0x00, 0xf5, 0x21, 0x00


	//----- nvinfo : EIATTR_KPARAM_INFO
	.align		4
.L_53:
        /*0048*/ 	.byte	0x04, 0x17
        /*004a*/ 	.short	(.L_55 - .L_54)
.L_54:
        /*004c*/ 	.word	0x00000000
        /*0050*/ 	.short	0x0000
        /*0052*/ 	.short	0x0000
        /*0054*/ 	.byte	0x00, 0xf5, 0x21, 0x00


	//----- nvinfo : EIATTR_SPARSE_MMA_MASK
	.align		4
.L_55:
        /*0058*/ 	.byte	0x03, 0x50
        /*005a*/ 	.short	0x0000


	//----- nvinfo : EIATTR_MAXREG_COUNT
	.align		4
        /*005c*/ 	.byte	0x03, 0x1b
        /*005e*/ 	.short	0x00ff


	//----- nvinfo : EIATTR_NUM_BARRIERS
	.align		4
        /*0060*/ 	.byte	0x02, 0x4c
        /*0062*/ 	.byte	0x01
	.zero		1


	//----- nvinfo : EIATTR_MERCURY_ISA_VERSION
	.align		4
        /*0064*/ 	.byte	0x03, 0x5f
        /*0066*/ 	.short	0x0101


	//----- nvinfo : EIATTR_VRC_CTA_INIT_COUNT
	.align		4
        /*0068*/ 	.byte	0x02, 0x4a
	.zero		1
	.zero		1


	//----- nvinfo : EIATTR_EXIT_INSTR_OFFSETS
	.align		4
        /*006c*/ 	.byte	0x04, 0x1c
        /*006e*/ 	.short	(.L_57 - .L_56)


	//   ....[0]....
.L_56:
        /*0070*/ 	.word	0x00000320


	//   ....[1]....
        /*0074*/ 	.word	0x00000430


	//----- nvinfo : EIATTR_CRS_STACK_SIZE
	.align		4
.L_57:
        /*0078*/ 	.byte	0x04, 0x1e
        /*007a*/ 	.short	(.L_59 - .L_58)
.L_58:
        /*007c*/ 	.word	0x00000000


	//----- nvinfo : EIATTR_CBANK_PARAM_SIZE
	.align		4
.L_59:
        /*0080*/ 	.byte	0x03, 0x19
        /*0082*/ 	.short	0x0024


	//----- nvinfo : EIATTR_PARAM_CBANK
	.align		4
        /*0084*/ 	.byte	0x04, 0x0a
        /*0086*/ 	.short	(.L_61 - .L_60)
	.align		4
.L_60:
        /*0088*/ 	.word	index@(.nv.constant0._Z12quant_kernelPK6__halfPhPKfPfi)
        /*008c*/ 	.short	0x0380
        /*008e*/ 	.short	0x0024


	//----- nvinfo : EIATTR_SW_WAR
	.align		4
.L_61:
        /*0090*/ 	.byte	0x04, 0x36
        /*0092*/ 	.short	(.L_63 - .L_62)
.L_62:
        /*0094*/ 	.word	0x00000008
.L_63:


//--------------------- .nv.info._Z17absmax_f32_kernelPKfPfi --------------------------
	.section	.nv.info._Z17absmax_f32_kernelPKfPfi,"",@"SHT_CUDA_INFO"
	.sectionflags	@""
	.align	4


	//----- nvinfo : EIATTR_CUDA_API_VERSION
	.align		4
        /*0000*/ 	.byte	0x04, 0x37
        /*0002*/ 	.short	(.L_65 - .L_64)
.L_64:
        /*0004*/ 	.word	0x00000082


	//----- nvinfo : EIATTR_KPARAM_INFO
	.align		4
.L_65:
        /*0008*/ 	.byte	0x04, 0x17
        /*000a*/ 	.short	(.L_67 - .L_66)
.L_66:
        /*000c*/ 	.word	0x00000000
        /*0010*/ 	.short	0x0002
        /*0012*/ 	.short	0x0010
        /*0014*/ 	.byte	0x00, 0xf0, 0x11, 0x00


	//----- nvinfo : EIATTR_KPARAM_INFO
	.align		4
.L_67:
        /*0018*/ 	.byte	0x04, 0x17
        /*001a*/ 	.short	(.L_69 - .L_68)
.L_68:
        /*001c*/ 	.word	0x00000000
        /*0020*/ 	.short	0x0001
        /*0022*/ 	.short	0x0008
        /*0024*/ 	.byte	0x00, 0xf5, 0x21, 0x00


	//----- nvinfo : EIATTR_KPARAM_INFO
	.align		4
.L_69:
        /*0028*/ 	.byte	0x04, 0x17
        /*002a*/ 	.short	(.L_71 - .L_70)
.L_70:
        /*002c*/ 	.word	0x00000000
        /*0030*/ 	.short	0x0000
        /*0032*/ 	.short	0x0000
        /*0034*/ 	.byte	0x00, 0xf5, 0x21, 0x00


	//----- nvinfo : EIATTR_SPARSE_MMA_MASK
	.align		4
.L_71:
        /*0038*/ 	.byte	0x03, 0x50
        /*003a*/ 	.short	0x0000


	//----- nvinfo : EIATTR_MAXREG_COUNT
	.align		4
        /*003c*/ 	.byte	0x03, 0x1b
        /*003e*/ 	.short	0x00ff


	//----- nvinfo : EIATTR_NUM_BARRIERS
	.align		4
        /*0040*/ 	.byte	0x02, 0x4c
        /*0042*/ 	.byte	0x01
	.zero		1


	//----- nvinfo : EIATTR_MERCURY_ISA_VERSION
	.align		4
        /*0044*/ 	.byte	0x03, 0x5f
        /*0046*/ 	.short	0x0101


	//----- nvinfo : EIATTR_VRC_CTA_INIT_COUNT
	.align		4
        /*0048*/ 	.byte	0x02, 0x4a
	.zero		1
	.zero		1


	//----- nvinfo : EIATTR_EXIT_INSTR_OFFSETS
	.align		4
        /*004c*/ 	.byte	0x04, 0x1c
        /*004e*/ 	.short	(.L_73 - .L_72)


	//   ....[0]....
.L_72:
        /*0050*/ 	.word	0x00000290


	//   ....[1]....
        /*0054*/ 	.word	0x00000310


	//----- nvinfo : EIATTR_CBANK_PARAM_SIZE
	.align		4
.L_73:
        /*0058*/ 	.byte	0x03, 0x19
        /*005a*/ 	.short	0x0014


	//----- nvinfo : EIATTR_PARAM_CBANK
	.align		4
        /*005c*/ 	.byte	0x04, 0x0a
        /*005e*/ 	.short	(.L_75 - .L_74)
	.align		4
.L_74:
        /*0060*/ 	.word	index@(.nv.constant0._Z17absmax_f32_kernelPKfPfi)
        /*0064*/ 	.short	0x0380
        /*0066*/ 	.short	0x0014


	//----- nvinfo : EIATTR_SW_WAR
	.align		4
.L_75:
        /*0068*/ 	.byte	0x04, 0x36
        /*006a*/ 	.short	(.L_77 - .L_76)
.L_76:
        /*006c*/ 	.word	0x00000008
.L_77:


//--------------------- .nv.info._Z18absmax_fp16_kernelPK6__halfPfi --------------------------
	.section	.nv.info._Z18absmax_fp16_kernelPK6__halfPfi,"",@"SHT_CUDA_INFO"
	.sectionflags	@""
	.align	4


	//----- nvinfo : EIATTR_CUDA_API_VERSION
	.align		4
        /*0000*/ 	.byte	0x04, 0x37
        /*0002*/ 	.short	(.L_79 - .L_78)
.L_78:
        /*0004*/ 	.word	0x00000082


	//----- nvinfo : EIATTR_KPARAM_INFO
	.align		4
.L_79:
        /*0008*/ 	.byte	0x04, 0x17
        /*000a*/ 	.short	(.L_81 - .L_80)
.L_80:
        /*000c*/ 	.word	0x00000000
        /*0010*/ 	.short	0x0002
        /*0012*/ 	.short	0x0010
        /*0014*/ 	.byte	0x00, 0xf0, 0x11, 0x00


	//----- nvinfo : EIATTR_KPARAM_INFO
	.align		4
.L_81:
        /*0018*/ 	.byte	0x04, 0x17
        /*001a*/ 	.short	(.L_83 - .L_82)
.L_82:
        /*001c*/ 	.word	0x00000000
        /*0020*/ 	.short	0x0001
        /*0022*/ 	.short	0x0008
        /*0024*/ 	.byte	0x00, 0xf5, 0x21, 0x00


	//----- nvinfo : EIATTR_KPARAM_INFO
	.align		4
.L_83:
        /*0028*/ 	.byte	0x04, 0x17
        /*002a*/ 	.short	(.L_85 - .L_84)
.L_84:
        /*002c*/ 	.word	0x00000000
        /*0030*/ 	.short	0x0000
        /*0032*/ 	.short	0x0000
        /*0034*/ 	.byte	0x00, 0xf5, 0x21, 0x00


	//----- nvinfo : EIATTR_SPARSE_MMA_MASK
	.align		4
.L_85:
        /*0038*/ 	.byte	0x03, 0x50
        /*003a*/ 	.short	0x0000


	//----- nvinfo : EIATTR_MAXREG_COUNT
	.align		4
        /*003c*/ 	.byte	0x03, 0x1b
        /*003e*/ 	.short	0x00ff


	//----- nvinfo : EIATTR_NUM_BARRIERS
	.align		4
        /*0040*/ 	.byte	0x02, 0x4c
        /*0042*/ 	.byte	0x01
	.zero		1


	//----- nvinfo : EIATTR_MERCURY_ISA_VERSION
	.align		4
        /*0044*/ 	.byte	0x03, 0x5f
        /*0046*/ 	.short	0x0101


	//----- nvinfo : EIATTR_VRC_CTA_INIT_COUNT
	.align		4
        /*0048*/ 	.byte	0x02, 0x4a
	.zero		1
	.zero		1


	//----- nvinfo : EIATTR_EXIT_INSTR_OFFSETS
	.align		4
        /*004c*/ 	.byte	0x04, 0x1c
        /*004e*/ 	.short	(.L_87 - .L_86)


	//   ....[0]....
.L_86:
        /*0050*/ 	.word	0x000002b0


	//   ....[1]....
        /*0054*/ 	.word	0x00000330


	//----- nvinfo : EIATTR_CBANK_PARAM_SIZE
	.align		4
.L_87:
        /*0058*/ 	.byte	0x03, 0x19
        /*005a*/ 	.short	0x0014


	//----- nvinfo : EIATTR_PARAM_CBANK
	.align		4
        /*005c*/ 	.byte	0x04, 0x0a
        /*005e*/ 	.short	(.L_89 - .L_88)
	.align		4
.L_88:
        /*0060*/ 	.word	index@(.nv.constant0._Z18absmax_fp16_kernelPK6__halfPfi)
        /*0064*/ 	.short	0x0380
        /*0066*/ 	.short	0x0014


	//----- nvinfo : EIATTR_SW_WAR
	.align		4
.L_89:
        /*0068*/ 	.byte	0x04, 0x36
        /*006a*/ 	.short	(.L_91 - .L_90)
.L_90:
        /*006c*/ 	.word	0x00000008
.L_91:


//--------------------- .nv.callgraph             --------------------------
	.section	.nv.callgraph,"",@"SHT_CUDA_CALLGRAPH"
	.align	4
	.sectionentsize	8
	.align		4
        /*0000*/ 	.word	0x00000000
	.align		4
        /*0004*/ 	.word	0xffffffff
	.align		4
        /*0008*/ 	.word	0x00000000
	.align		4
        /*000c*/ 	.word	0xfffffffe
	.align		4
        /*0010*/ 	.word	0x00000000
	.align		4
        /*0014*/ 	.word	0xfffffffd
	.align		4
        /*0018*/ 	.word	0x00000000
	.align		4
        /*001c*/ 	.word	0xfffffffc


//--------------------- .text._Z14dequant_kernelPKhP6__halfPKfi --------------------------
	.section	.text._Z14dequant_kernelPKhP6__halfPKfi,"ax",@progbits
	.align	128
        .global         _Z14dequant_kernelPKhP6__halfPKfi
        .type           _Z14dequant_kernelPKhP6__halfPKfi,@function
        .size           _Z14dequant_kernelPKhP6__halfPKfi,(.L_x_28 - _Z14dequant_kernelPKhP6__halfPKfi)
        .other          _Z14dequant_kernelPKhP6__halfPKfi,@"STO_CUDA_ENTRY STV_DEFAULT"
_Z14dequant_kernelPKhP6__halfPKfi:
.text._Z14dequant_kernelPKhP6__halfPKfi:
[----:B------:R-:W-:Y:S01]  /*0000*/  LDC R1, c[0x0][0x37c] ;  /* 0x0000df00ff017b82 */ /* 0x000fe20000000800 */
[----:B------:R-:W0:Y:S01]  /*0010*/  S2R R7, SR_TID.X ;  /* 0x0000000000077919 */ /* 0x000e220000002100 */
[----:B------:R-:W1:Y:S06]  /*0020*/  LDCU.64 UR6, c[0x0][0x358] ;  /* 0x00006b00ff0677ac */ /* 0x000e6c0008000a00 */
[----:B------:R-:W2:Y:S01]  /*0030*/  S2UR UR4, SR_CTAID.X ;  /* 0x00000000000479c3 */ /* 0x000ea20000002500 */
[----:B------:R-:W3:Y:S01]  /*0040*/  LDCU UR5, c[0x0][0x398] ;  /* 0x00007300ff0577ac */ /* 0x000ee20008000800 */
[----:B0-----:R-:W-:-:S13]  /*0050*/  ISETP.NE.AND P0, PT, R7, RZ, PT ;  /* 0x000000ff0700720c */ /* 0x001fda0003f05270 */
[----:B------:R-:W1:Y:S02]  /*0060*/  @!P0 LDC.64 R2, c[0x0][0x390] ;  /* 0x0000e400ff028b82 */ /* 0x000e640000000a00 */
[----:B-1----:R-:W4:Y:S06]  /*0070*/  @!P0 LDG.E.CONSTANT R2, desc[UR6][R2.64] ;  /* 0x0000000602028981 */ /* 0x002f2c000c1e9900 */
[----:B------:R-:W2:Y:S01]  /*0080*/  LDC R0, c[0x0][0x360] ;  /* 0x0000d800ff007b82 */ /* 0x000ea20000000800 */
[----:B------:R-:W0:Y:S01]  /*0090*/  @!P0 S2R R5, SR_CgaCtaId ;  /* 0x0000000000058919 */ /* 0x000e220000008800 */
[----:B--2---:R-:W-:Y:S01]  /*00a0*/  IMAD R7, R0, UR4, R7 ;  /* 0x0000000400077c24 */ /* 0x004fe2000f8e0207 */
[----:B------:R-:W-:-:S04]  /*00b0*/  @!P0 MOV R0, 0x400 ;  /* 0x0000040000008802 */ /* 0x000fc80000000f00 */
[----:B---3--:R-:W-:Y:S02]  /*00c0*/  ISETP.GE.AND P1, PT, R7, UR5, PT ;  /* 0x0000000507007c0c */ /* 0x008fe4000bf26270 */
[----:B0-----:R-:W-:-:S05]  /*00d0*/  @!P0 LEA R5, R5, R0, 0x18 ;  /* 0x0000000005058211 */ /* 0x001fca00078ec0ff */
[----:B----4-:R0:W-:Y:S01]  /*00e0*/  @!P0 STS [R5], R2 ;  /* 0x0000000205008388 */ /* 0x0101e20000000800 */
[----:B------:R-:W-:Y:S06]  /*00f0*/  BAR.SYNC.DEFER_BLOCKING 0x0 ;  /* 0x0000000000007b1d */ /* 0x000fec0000010000 */
[----:B------:R-:W-:Y:S05]  /*0100*/  @P1 EXIT ;  /* 0x000000000000194d */ /* 0x000fea0003800000 */
[----:B------:R-:W1:Y:S01]  /*0110*/  LDCU.64 UR4, c[0x0][0x380] ;  /* 0x00007000ff0477ac */ /* 0x000e620008000a00 */
[----:B0-----:R-:W0:Y:S01]  /*0120*/  LDC.64 R2, c[0x0][0x388] ;  /* 0x0000e200ff027b82 */ /* 0x001e220000000a00 */
[----:B-1----:R-:W-:-:S04]  /*0130*/  IADD3 R4, P0, PT, R7, UR4, RZ ;  /* 0x0000000407047c10 */ /* 0x002fc8000ff1e0ff */
[----:B------:R-:W-:-:S05]  /*0140*/  LEA.HI.X.SX32 R5, R7, UR5, 0x1, P0 ;  /* 0x0000000507057c11 */ /* 0x000fca00080f0eff */
[----:B------:R-:W2:Y:S01]  /*0150*/  LDG.E.U8.CONSTANT R4, desc[UR6][R4.64] ;  /* 0x0000000604047981 */ /* 0x000ea2000c1e9100 */
[----:B------:R-:W1:Y:S01]  /*0160*/  S2UR UR5, SR_CgaCtaId ;  /* 0x00000000000579c3 */ /* 0x000e620000008800 */
[----:B------:R-:W-:Y:S01]  /*0170*/  UMOV UR4, 0x400 ;  /* 0x0000040000047882 */ /* 0x000fe20000000000 */
[----:B0-----:R-:W-:Y:S01]  /*0180*/  IMAD.WIDE R2, R7, 0x2, R2 ;  /* 0x0000000207027825 */ /* 0x001fe200078e0202 */
[----:B-1----:R-:W-:-:S09]  /*0190*/  ULEA UR4, UR5, UR4, 0x18 ;  /* 0x0000000405047291 */ /* 0x002fd2000f8ec0ff */
[----:B------:R-:W0:Y:S01]  /*01a0*/  LDS R9, [UR4] ;  /* 0x00000004ff097984 */ /* 0x000e220008000800 */
[----:B--2---:R-:W-:-:S05]  /*01b0*/  F2FP.F16.E4M3.UNPACK_B R0, R4 ;  /* 0x00000004ff00723e */ /* 0x004fca00020006ff */
[----:B------:R-:W-:-:S05]  /*01c0*/  HADD2.F32 R0, -RZ, R0.H0_H0 ;  /* 0x20000000ff007230 */ /* 0x000fca0000004100 */
[----:B0-----:R-:W-:-:S05]  /*01d0*/  FMUL R0, R0, R9 ;  /* 0x0000000900007220 */ /* 0x001fca0000400000 */
[----:B------:R-:W-:-:S05]  /*01e0*/  F2FP.F16.F32.PACK_AB R0, RZ, R0 ;  /* 0x00000000ff00723e */ /* 0x000fca00000000ff */
[----:B------:R-:W-:Y:S01]  /*01f0*/  STG.E.U16 desc[UR6][R2.64], R0 ;  /* 0x0000000002007986 */ /* 0x000fe2000c101506 */
[----:B------:R-:W-:Y:S05]  /*0200*/  EXIT ;  /* 0x000000000000794d */ /* 0x000fea0003800000 */
.L_x_0:
[----:B------:R-:W-:-:S00]  /*0210*/  BRA `(.L_x_0) ;  /* 0xfffffffc00fc7947 */ /* 0x000fc0000383ffff */
[----:B------:R-:W-:-:S00]  /*0220*/  NOP ;  /* 0x0000000000007918 */ /* 0x000fc00000000000 */
        /* <DEDUP_REMOVED lines=13> */
.L_x_28:


//--------------------- .text._Z12quant_kernelPK6__halfPhPKfPfi --------------------------
	.section	.text._Z12quant_kernelPK6__halfPhPKfPfi,"ax",@progbits
	.align	128
        .global         _Z12quant_kernelPK6__halfPhPKfPfi
        .type           _Z12quant_kernelPK6__halfPhPKfPfi,@function
        .size           _Z12quant_kernelPK6__halfPhPKfPfi,(.L_x_27 - _Z12quant_kernelPK6__halfPhPKfPfi)
        .other          _Z12quant_kernelPK6__halfPhPKfPfi,@"STO_CUDA_ENTRY STV_DEFAULT"
_Z12quant_kernelPK6__halfPhPKfPfi:
.text._Z12quant_kernelPK6__halfPhPKfPfi:
[----:B------:R-:W-:Y:S01]  /*0000*/  LDC R1, c[0x0][0x37c] ;  /* 0x0000df00ff017b82 */ /* 0x000fe20000000800 */
[----:B------:R-:W0:Y:S01]  /*0010*/  S2R R3, SR_TID.X ;  /* 0x0000000000037919 */ /* 0x000e220000002100 */
[----:B------:R-:W1:Y:S01]  /*0020*/  LDCU.64 UR6, c[0x0][0x358] ;  /* 0x00006b00ff0677ac */ /* 0x000e620008000a00 */
[----:B------:R-:W-:Y:S01]  /*0030*/  BSSY.RECONVERGENT B0, `(.L_x_1) ;  /* 0x0000028000007945 */ /* 0x000fe20003800200 */
[----:B0-----:R-:W-:-:S13]  /*0040*/  ISETP.NE.AND P0, PT, R3, RZ, PT ;  /* 0x000000ff0300720c */ /* 0x001fda0003f05270 */
[----:B-1----:R-:W-:Y:S05]  /*0050*/  @P0 BRA `(.L_x_2) ;  /* 0x0000000000940947 */ /* 0x002fea0003800000 */
[----:B------:R-:W0:Y:S02]  /*0060*/  LDC.64 R4, c[0x0][0x390] ;  /* 0x0000e400ff047b82 */ /* 0x000e240000000a00 */
[----:B0-----:R-:W2:Y:S01]  /*0070*/  LDG.E.CONSTANT R0, desc[UR6][R4.64] ;  /* 0x0000000604007981 */ /* 0x001ea2000c1e9900 */
[----:B------:R-:W-:Y:S02]  /*0080*/  IMAD.MOV.U32 R7, RZ, RZ, 0x3b124925 ;  /* 0x3b124925ff077424 */ /* 0x000fe400078e00ff */
[----:B------:R-:W-:-:S04]  /*0090*/  IMAD.MOV.U32 R2, RZ, RZ, 0x43e00000 ;  /* 0x43e00000ff027424 */ /* 0x000fc800078e00ff */
[----:B------:R-:W-:-:S04]  /*00a0*/  FFMA R2, R7, -R2, 1 ;  /* 0x3f80000007027423 */ /* 0x000fc80000000802 */
[----:B------:R-:W-:Y:S01]  /*00b0*/  FFMA R7, R2, R7, 0.0022321429569274187088 ;  /* 0x3b12492502077423 */ /* 0x000fe20000000007 */
[----:B--2---:R-:W0:Y:S03]  /*00c0*/  FCHK P0, R0, 448 ;  /* 0x43e0000000007902 */ /* 0x004e260000000000 */
[C---:B------:R-:W-:Y:S01]  /*00d0*/  FFMA R2, R0.reuse, R7, RZ ;  /* 0x0000000700027223 */ /* 0x040fe200000000ff */
[----:B------:R-:W-:-:S03]  /*00e0*/  FSETP.GT.AND P2, PT, R0, 9.9999999600419720025e-13, PT ;  /* 0x2b8cbccc0000780b */ /* 0x000fc60003f44000 */
[----:B------:R-:W-:-:S04]  /*00f0*/  FFMA R6, R2, -448, R0 ;  /* 0xc3e0000002067823 */ /* 0x000fc80000000000 */
[----:B------:R-:W-:Y:S01]  /*0100*/  FFMA R2, R7, R6, R2 ;  /* 0x0000000607027223 */ /* 0x000fe20000000002 */
[----:B0-----:R-:W-:Y:S06]  /*0110*/  @!P0 BRA `(.L_x_3) ;  /* 0x00000000000c8947 */ /* 0x001fec0003800000 */
[----:B------:R-:W-:-:S07]  /*0120*/  MOV R2, 0x140 ;  /* 0x0000014000027802 */ /* 0x000fce0000000f00 */
[----:B------:R-:W-:Y:S05]  /*0130*/  CALL.REL.NOINC `($__internal_1_$__cuda_sm3x_div_rn_noftz_f32_slowpath) ;  /* 0x0000000400987944 */ /* 0x000fea0003c00000 */
[----:B------:R-:W-:-:S07]  /*0140*/  IMAD.MOV.U32 R2, RZ, RZ, R0 ;  /* 0x000000ffff027224 */ /* 0x000fce00078e0000 */
.L_x_3:
[----:B------:R-:W0:Y:S01]  /*0150*/  S2UR UR4, SR_CTAID.X ;  /* 0x00000000000479c3 */ /* 0x000e220000002500 */
[----:B------:R-:W-:Y:S01]  /*0160*/  FSEL R7, R2, 1, P2 ;  /* 0x3f80000002077808 */ /* 0x000fe20001000000 */
[----:B------:R-:W-:Y:S04]  /*0170*/  BSSY.RECONVERGENT B1, `(.L_x_4) ;  /* 0x000000f000017945 */ /* 0x000fe80003800200 */
[----:B------:R-:W-:-:S05]  /*0180*/  VIADD R0, R7, 0x1800000 ;  /* 0x0180000007007836 */ /* 0x000fca0000000000 */
[----:B------:R-:W-:Y:S02]  /*0190*/  LOP3.LUT R0, R0, 0x7f800000, RZ, 0xc0, !PT ;  /* 0x7f80000000007812 */ /* 0x000fe400078ec0ff */
[----:B0-----:R-:W-:-:S13]  /*01a0*/  ISETP.NE.AND P0, PT, RZ, UR4, PT ;  /* 0x00000004ff007c0c */ /* 0x001fda000bf05270 */
[----:B------:R-:W0:Y:S02]  /*01b0*/  @!P0 LDC.64 R4, c[0x0][0x398] ;  /* 0x0000e600ff048b82 */ /* 0x000e240000000a00 */
[----:B0-----:R0:W-:Y:S01]  /*01c0*/  @!P0 STG.E desc[UR6][R4.64], R7 ;  /* 0x0000000704008986 */ /* 0x0011e2000c101906 */
[----:B------:R-:W-:-:S13]  /*01d0*/  ISETP.GT.U32.AND P0, PT, R0, 0x1ffffff, PT ;  /* 0x01ffffff0000780c */ /* 0x000fda0003f04070 */
[----:B0-----:R-:W-:Y:S05]  /*01e0*/  @P0 BRA `(.L_x_5) ;  /* 0x00000000000c0947 */ /* 0x001fea0003800000 */
[----:B------:R-:W-:-:S07]  /*01f0*/  MOV R4, 0x210 ;  /* 0x0000021000047802 */ /* 0x000fce0000000f00 */
[----:B------:R-:W-:Y:S05]  /*0200*/  CALL.REL.NOINC `($__internal_0_$__cuda_sm20_rcp_rn_f32_slowpath) ;  /* 0x00000000008c7944 */ /* 0x000fea0003c00000 */
[----:B------:R-:W-:Y:S05]  /*0210*/  BRA `(.L_x_6) ;  /* 0x0000000000107947 */ /* 0x000fea0003800000 */
.L_x_5:
[----:B------:R-:W0:Y:S02]  /*0220*/  MUFU.RCP R0, R7 ;  /* 0x0000000700007308 */ /* 0x000e240000001000 */
[----:B0-----:R-:W-:-:S04]  /*0230*/  FFMA R2, R7, R0, -1 ;  /* 0xbf80000007027423 */ /* 0x001fc80000000000 */
[----:B------:R-:W-:-:S04]  /*0240*/  FADD.FTZ R5, -R2, -RZ ;  /* 0x800000ff02057221 */ /* 0x000fc80000010100 */
[----:B------:R-:W-:-:S07]  /*0250*/  FFMA R0, R0, R5, R0 ;  /* 0x0000000500007223 */ /* 0x000fce0000000000 */
.L_x_6:
[----:B------:R-:W-:Y:S05]  /*0260*/  BSYNC.RECONVERGENT B1 ;  /* 0x0000000000017941 */ /* 0x000fea0003800200 */
.L_x_4:
[----:B------:R-:W0:Y:S01]  /*0270*/  S2UR UR5, SR_CgaCtaId ;  /* 0x00000000000579c3 */ /* 0x000e220000008800 */
[----:B------:R-:W-:Y:S02]  /*0280*/  UMOV UR4, 0x400 ;  /* 0x0000040000047882 */ /* 0x000fe40000000000 */
[----:B0-----:R-:W-:-:S09]  /*0290*/  ULEA UR4, UR5, UR4, 0x18 ;  /* 0x0000000405047291 */ /* 0x001fd2000f8ec0ff */
[----:B------:R0:W-:Y:S03]  /*02a0*/  STS [UR4], R0 ;  /* 0x00000000ff007988 */ /* 0x0001e60008000804 */
.L_x_2:
[----:B------:R-:W-:Y:S05]  /*02b0*/  BSYNC.RECONVERGENT B0 ;  /* 0x0000000000007941 */ /* 0x000fea0003800200 */
.L_x_1:
[----:B------:R-:W1:Y:S01]  /*02c0*/  S2UR UR5, SR_CTAID.X ;  /* 0x00000000000579c3 */ /* 0x000e620000002500 */
[----:B------:R-:W2:Y:S07]  /*02d0*/  LDCU UR4, c[0x0][0x3a0] ;  /* 0x00007400ff0477ac */ /* 0x000eae0008000800 */
[----:B0-----:R-:W1:Y:S02]  /*02e0*/  LDC R0, c[0x0][0x360] ;  /* 0x0000d800ff007b82 */ /* 0x001e640000000800 */
[----:B-1----:R-:W-:-:S06]  /*02f0*/  IMAD R5, R0, UR5, R3 ;  /* 0x0000000500057c24 */ /* 0x002fcc000f8e0203 */
[----:B------:R-:W-:Y:S01]  /*0300*/  BAR.SYNC.DEFER_BLOCKING 0x0 ;  /* 0x0000000000007b1d */ /* 0x000fe20000010000 */
[----:B--2---:R-:W-:-:S13]  /*0310*/  ISETP.GE.AND P0, PT, R5, UR4, PT ;  /* 0x0000000405007c0c */ /* 0x004fda000bf06270 */
[----:B------:R-:W-:Y:S05]  /*0320*/  @P0 EXIT ;  /* 0x000000000000094d */ /* 0x000fea0003800000 */
[----:B------:R-:W0:Y:S02]  /*0330*/  LDC.64 R2, c[0x0][0x380] ;  /* 0x0000e000ff027b82 */ /* 0x000e240000000a00 */
[----:B0-----:R-:W-:-:S06]  /*0340*/  IMAD.WIDE R2, R5, 0x2, R2 ;  /* 0x0000000205027825 */ /* 0x001fcc00078e0202 */
[----:B------:R-:W2:Y:S01]  /*0350*/  LDG.E.U16.CONSTANT R2, desc[UR6][R2.64] ;  /* 0x0000000602027981 */ /* 0x000ea2000c1e9500 */
[----:B------:R-:W0:Y:S01]  /*0360*/  S2UR UR5, SR_CgaCtaId ;  /* 0x00000000000579c3 */ /* 0x000e220000008800 */
[----:B------:R-:W-:Y:S02]  /*0370*/  UMOV UR4, 0x400 ;  /* 0x0000040000047882 */ /* 0x000fe40000000000 */
[----:B0-----:R-:W-:-:S09]  /*0380*/  ULEA UR4, UR5, UR4, 0x18 ;  /* 0x0000000405047291 */ /* 0x001fd2000f8ec0ff */
[----:B------:R-:W0:Y:S02]  /*0390*/  LDS R7, [UR4] ;  /* 0x00000004ff077984 */ /* 0x000e240008000800 */
[----:B------:R-:W1:Y:S02]  /*03a0*/  LDCU.64 UR4, c[0x0][0x388] ;  /* 0x00007100ff0477ac */ /* 0x000e640008000a00 */
[----:B-1----:R-:W-:-:S04]  /*03b0*/  IADD3 R4, P0, PT, R5, UR4, RZ ;  /* 0x0000000405047c10 */ /* 0x002fc8000ff1e0ff */
[----:B------:R-:W-:Y:S01]  /*03c0*/  LEA.HI.X.SX32 R5, R5, UR5, 0x1, P0 ;  /* 0x0000000505057c11 */ /* 0x000fe200080f0eff */
[----:B--2---:R-:W-:-:S05]  /*03d0*/  HADD2.F32 R0, -RZ, R2.H0_H0 ;  /* 0x20000002ff007230 */ /* 0x004fca0000004100 */
[----:B0-----:R-:W-:-:S05]  /*03e0*/  FMUL R0, R0, R7 ;  /* 0x0000000700007220 */ /* 0x001fca0000400000 */
[----:B------:R-:W-:-:S04]  /*03f0*/  FMNMX R0, R0, -448, !PT ;  /* 0xc3e0000000007809 */ /* 0x000fc80007800000 */
[----:B------:R-:W-:-:S04]  /*0400*/  FMNMX R0, R0, 448, PT ;  /* 0x43e0000000007809 */ /* 0x000fc80003800000 */
[----:B------:R-:W-:-:S05]  /*0410*/  F2FP.SATFINITE.E4M3.F32.PACK_AB_MERGE_C R3, RZ, R0, RZ ;  /* 0x00000000ff03723e */ /* 0x000fca00048070ff */
[----:B------:R-:W-:Y:S01]  /*0420*/  STG.E.U8 desc[UR6][R4.64], R3 ;  /* 0x0000000304007986 */ /* 0x000fe2000c101106 */
[----:B------:R-:W-:Y:S05]  /*0430*/  EXIT ;  /* 0x000000000000794d */ /* 0x000fea0003800000 */
        .weak           $__internal_0_$__cuda_sm20_rcp_rn_f32_slowpath
        .type           $__internal_0_$__cuda_sm20_rcp_rn_f32_slowpath,@function
        .size           $__internal_0_$__cuda_sm20_rcp_rn_f32_slowpath,($__internal_1_$__cuda_sm3x_div_rn_noftz_f32_slowpath - $__internal_0_$__cuda_sm20_rcp_rn_f32_slowpath)
$__internal_0_$__cuda_sm20_rcp_rn_f32_slowpath:
[----:B------:R-:W-:Y:S01]  /*0440*/  IMAD.SHL.U32 R0, R7, 0x2, RZ ;  /* 0x0000000207007824 */ /* 0x000fe200078e00ff */
[----:B------:R-:W-:Y:S04]  /*0450*/  BSSY.RECONVERGENT B2, `(.L_x_7) ;  /* 0x0000031000027945 */ /* 0x000fe80003800200 */
[----:B------:R-:W-:Y:S01]  /*0460*/  SHF.R.U32.HI R9, RZ, 0x18, R0 ;  /* 0x00000018ff097819 */ /* 0x000fe20000011600 */
[----:B------:R-:W-:-:S03]  /*0470*/  IMAD.MOV.U32 R0, RZ, RZ, R7 ;  /* 0x000000ffff007224 */ /* 0x000fc600078e0007 */
[----:B------:R-:W-:-:S13]  /*0480*/  ISETP.NE.U32.AND P0, PT, R9, RZ, PT ;  /* 0x000000ff0900720c */ /* 0x000fda0003f05070 */
[----:B------:R-:W-:Y:S05]  /*0490*/  @P0 BRA `(.L_x_8) ;  /* 0x0000000000280947 */ /* 0x000fea0003800000 */
[----:B------:R-:W-:-:S05]  /*04a0*/  IMAD.SHL.U32 R2, R0, 0x2, RZ ;  /* 0x0000000200027824 */ /* 0x000fca00078e00ff */
[----:B------:R-:W-:-:S13]  /*04b0*/  ISETP.NE.AND P0, PT, R2, RZ, PT ;  /* 0x000000ff0200720c */ /* 0x000fda0003f05270 */
[----:B------:R-:W-:Y:S01]  /*04c0*/  @P0 FFMA R6, R0, 1.84467440737095516160e+19, RZ ;  /* 0x5f80000000060823 */ /* 0x000fe200000000ff */
[----:B------:R-:W-:Y:S08]  /*04d0*/  @!P0 MUFU.RCP R5, R0 ;  /* 0x0000000000058308 */ /* 0x000ff00000001000 */
[----:B------:R-:W0:Y:S02]  /*04e0*/  @P0 MUFU.RCP R7, R6 ;  /* 0x0000000600070308 */ /* 0x000e240000001000 */
[----:B0-----:R-:W-:-:S04]  /*04f0*/  @P0 FFMA R2, R6, R7, -1 ;  /* 0xbf80000006020423 */ /* 0x001fc80000000007 */
[----:B------:R-:W-:-:S04]  /*0500*/  @P0 FADD.FTZ R2, -R2, -RZ ;  /* 0x800000ff02020221 */ /* 0x000fc80000010100 */
[----:B------:R-:W-:-:S04]  /*0510*/  @P0 FFMA R2, R7, R2, R7 ;  /* 0x0000000207020223 */ /* 0x000fc80000000007 */
[----:B------:R-:W-:Y:S01]  /*0520*/  @P0 FFMA R5, R2, 1.84467440737095516160e+19, RZ ;  /* 0x5f80000002050823 */ /* 0x000fe200000000ff */
[----:B------:R-:W-:Y:S06]  /*0530*/  BRA `(.L_x_9) ;  /* 0x0000000000887947 */ /* 0x000fec0003800000 */
.L_x_8:
[----:B------:R-:W-:-:S05]  /*0540*/  VIADD R11, R9, 0xffffff03 ;  /* 0xffffff03090b7836 */ /* 0x000fca0000000000 */
[----:B------:R-:W-:-:S13]  /*0550*/  ISETP.GT.U32.AND P0, PT, R11, 0x1, PT ;  /* 0x000000010b00780c */ /* 0x000fda0003f04070 */
[----:B------:R-:W-:Y:S05]  /*0560*/  @P0 BRA `(.L_x_10) ;  /* 0x0000000000780947 */ /* 0x000fea0003800000 */
[----:B------:R-:W-:Y:S01]  /*0570*/  LOP3.LUT R2, R0, 0x7fffff, RZ, 0xc0, !PT ;  /* 0x007fffff00027812 */ /* 0x000fe200078ec0ff */
[----:B------:R-:W-:-:S03]  /*0580*/  IMAD.MOV.U32 R8, RZ, RZ, 0x3 ;  /* 0x00000003ff087424 */ /* 0x000fc600078e00ff */
[----:B------:R-:W-:Y:S02]  /*0590*/  LOP3.LUT R2, R2, 0x3f800000, RZ, 0xfc, !PT ;  /* 0x3f80000002027812 */ /* 0x000fe400078efcff */
[----:B------:R-:W-:Y:S02]  /*05a0*/  SHF.L.U32 R8, R8, R11, RZ ;  /* 0x0000000b08087219 */ /* 0x000fe400000006ff */
[----:B------:R-:W0:Y:S02]  /*05b0*/  MUFU.RCP R5, R2 ;  /* 0x0000000200057308 */ /* 0x000e240000001000 */
[----:B0-----:R-:W-:-:S04]  /*05c0*/  FFMA R6, R2, R5, -1 ;  /* 0xbf80000002067423 */ /* 0x001fc80000000005 */
[----:B------:R-:W-:-:S04]  /*05d0*/  FADD.FTZ R6, -R6, -RZ ;  /* 0x800000ff06067221 */ /* 0x000fc80000010100 */
[CCC-:B------:R-:W-:Y:S01]  /*05e0*/  FFMA.RM R7, R5.reuse, R6.reuse, R5.reuse ;  /* 0x0000000605077223 */ /* 0x1c0fe20000004005 */
[----:B------:R-:W-:-:S04]  /*05f0*/  FFMA.RP R6, R5, R6, R5 ;  /* 0x0000000605067223 */ /* 0x000fc80000008005 */
[C---:B------:R-:W-:Y:S02]  /*0600*/  LOP3.LUT R5, R7.reuse, 0x7fffff, RZ, 0xc0, !PT ;  /* 0x007fffff07057812 */ /* 0x040fe400078ec0ff */
[----:B------:R-:W-:Y:S02]  /*0610*/  FSETP.NEU.FTZ.AND P0, PT, R7, R6, PT ;  /* 0x000000060700720b */ /* 0x000fe40003f1d000 */
[----:B------:R-:W-:Y:S02]  /*0620*/  LOP3.LUT R5, R5, 0x800000, RZ, 0xfc, !PT ;  /* 0x0080000005057812 */ /* 0x000fe400078efcff */
[----:B------:R-:W-:Y:S02]  /*0630*/  SEL R6, RZ, 0xffffffff, !P0 ;  /* 0xffffffffff067807 */ /* 0x000fe40004000000 */
[----:B------:R-:W-:-:S03]  /*0640*/  LOP3.LUT R8, R8, R5, RZ, 0xc0, !PT ;  /* 0x0000000508087212 */ /* 0x000fc600078ec0ff */
[----:B------:R-:W-:Y:S01]  /*0650*/  IMAD.MOV R6, RZ, RZ, -R6 ;  /* 0x000000ffff067224 */ /* 0x000fe200078e0a06 */
[----:B------:R-:W-:-:S04]  /*0660*/  SHF.R.U32.HI R8, RZ, R11, R8 ;  /* 0x0000000bff087219 */ /* 0x000fc80000011608 */
[----:B------:R-:W-:Y:S02]  /*0670*/  LOP3.LUT P1, RZ, R6, R11, R5, 0xf8, !PT ;  /* 0x0000000b06ff7212 */ /* 0x000fe4000782f805 */
[C---:B------:R-:W-:Y:S02]  /*0680*/  LOP3.LUT P0, RZ, R8.reuse, 0x1, RZ, 0xc0, !PT ;  /* 0x0000000108ff7812 */ /* 0x040fe4000780c0ff */
[----:B------:R-:W-:-:S04]  /*0690*/  LOP3.LUT P2, RZ, R8, 0x2, RZ, 0xc0, !PT ;  /* 0x0000000208ff7812 */ /* 0x000fc8000784c0ff */
[----:B------:R-:W-:Y:S02]  /*06a0*/  PLOP3.LUT P0, PT, P0, P1, P2, 0xe0, 0x0 ;  /* 0x000000000000781c */ /* 0x000fe40000703c20 */
[----:B------:R-:W-:Y:S02]  /*06b0*/  LOP3.LUT P1, RZ, R0, 0x7fffff, RZ, 0xc0, !PT ;  /* 0x007fffff00ff7812 */ /* 0x000fe4000782c0ff */
[----:B------:R-:W-:-:S05]  /*06c0*/  SEL R2, RZ, 0x1, !P0 ;  /* 0x00000001ff027807 */ /* 0x000fca0004000000 */
[----:B------:R-:W-:-:S05]  /*06d0*/  IMAD.MOV R2, RZ, RZ, -R2 ;  /* 0x000000ffff027224 */ /* 0x000fca00078e0a02 */
[----:B------:R-:W-:Y:S01]  /*06e0*/  ISETP.GE.AND P0, PT, R2, RZ, PT ;  /* 0x000000ff0200720c */ /* 0x000fe20003f06270 */
[----:B------:R-:W-:-:S05]  /*06f0*/  VIADD R2, R9, 0xffffff04 ;  /* 0xffffff0409027836 */ /* 0x000fca0000000000 */
[----:B------:R-:W-:-:S07]  /*0700*/  SHF.R.U32.HI R5, RZ, R2, R5 ;  /* 0x00000002ff057219 */ /* 0x000fce0000011605 */
[----:B------:R-:W-:-:S04]  /*0710*/  @!P0 VIADD R5, R5, 0x1 ;  /* 0x0000000105058836 */ /* 0x000fc80000000000 */
[----:B------:R-:W-:-:S05]  /*0720*/  @!P1 IMAD.SHL.U32 R5, R5, 0x2, RZ ;  /* 0x0000000205059824 */ /* 0x000fca00078e00ff */
[----:B------:R-:W-:Y:S01]  /*0730*/  LOP3.LUT R5, R5, 0x80000000, R0, 0xf8, !PT ;  /* 0x8000000005057812 */ /* 0x000fe200078ef800 */
[----:B------:R-:W-:Y:S06]  /*0740*/  BRA `(.L_x_9) ;  /* 0x0000000000047947 */ /* 0x000fec0003800000 */
.L_x_10:
[----:B------:R0:W1:Y:S02]  /*0750*/  MUFU.RCP R5, R0 ;  /* 0x0000000000057308 */ /* 0x0000640000001000 */
.L_x_9:
[----:B------:R-:W-:Y:S05]  /*0760*/  BSYNC.RECONVERGENT B2 ;  /* 0x0000000000027941 */ /* 0x000fea0003800200 */
.L_x_7:
[----:B01----:R-:W-:Y:S02]  /*0770*/  IMAD.MOV.U32 R0, RZ, RZ, R5 ;  /* 0x000000ffff007224 */ /* 0x003fe400078e0005 */
[----:B------:R-:W-:-:S04]  /*0780*/  IMAD.MOV.U32 R5, RZ, RZ, 0x0 ;  /* 0x00000000ff057424 */ /* 0x000fc800078e00ff */
[----:B------:R-:W-:Y:S05]  /*0790*/  RET.REL.NODEC R4 `(_Z12quant_kernelPK6__halfPhPKfPfi) ;  /* 0xfffffff804187950 */ /* 0x000fea0003c3ffff */
        .weak           $__internal_1_$__cuda_sm3x_div_rn_noftz_f32_slowpath
        .type           $__internal_1_$__cuda_sm3x_div_rn_noftz_f32_slowpath,@function
        .size           $__internal_1_$__cuda_sm3x_div_rn_noftz_f32_slowpath,(.L_x_27 - $__internal_1_$__cuda_sm3x_div_rn_noftz_f32_slowpath)
$__internal_1_$__cuda_sm3x_div_rn_noftz_f32_slowpath:
[--C-:B------:R-:W-:Y:S01]  /*07a0*/  SHF.R.U32.HI R4, RZ, 0x17, R0.reuse ;  /* 0x00000017ff047819 */ /* 0x100fe20000011600 */
[----:B------:R-:W-:-:S03]  /*07b0*/  IMAD.MOV.U32 R5, RZ, RZ, R0 ;  /* 0x000000ffff057224 */ /* 0x000fc600078e0000 */
[----:B------:R-:W-:-:S05]  /*07c0*/  LOP3.LUT R4, R4, 0xff, RZ, 0xc0, !PT ;  /* 0x000000ff04047812 */ /* 0x000fca00078ec0ff */
[----:B------:R-:W-:-:S05]  /*07d0*/  VIADD R7, R4, 0xffffffff ;  /* 0xffffffff04077836 */ /* 0x000fca0000000000 */
[----:B------:R-:W-:-:S13]  /*07e0*/  ISETP.GT.U32.OR P0, PT, R7, 0xfd, !PT ;  /* 0x000000fd0700780c */ /* 0x000fda0007f04470 */
[----:B------:R-:W-:Y:S01]  /*07f0*/  @!P0 IMAD.MOV.U32 R6, RZ, RZ, RZ ;  /* 0x000000ffff068224 */ /* 0x000fe200078e00ff */
[----:B------:R-:W-:Y:S06]  /*0800*/  @!P0 BRA `(.L_x_11) ;  /* 0x00000000003c8947 */ /* 0x000fec0003800000 */
[----:B------:R-:W-:-:S13]  /*0810*/  FSETP.GTU.FTZ.AND P0, PT, |R0|, +INF , PT ;  /* 0x7f8000000000780b */ /* 0x000fda0003f1c200 */
[----:B------:R-:W-:Y:S05]  /*0820*/  @P0 BRA `(.L_x_12) ;  /* 0x0000000400280947 */ /* 0x000fea0003800000 */
[----:B------:R-:W-:-:S05]  /*0830*/  IMAD.MOV.U32 R6, RZ, RZ, 0x43e00000 ;  /* 0x43e00000ff067424 */ /* 0x000fca00078e00ff */
[----:B------:R-:W-:-:S13]  /*0840*/  LOP3.LUT P0, RZ, R6, 0x7fffffff, R5, 0xc8, !PT ;  /* 0x7fffffff06ff7812 */ /* 0x000fda000780c805 */
[----:B------:R-:W-:Y:S05]  /*0850*/  @!P0 BRA `(.L_x_13) ;  /* 0x0000000400148947 */ /* 0x000fea0003800000 */
[----:B------:R-:W-:-:S13]  /*0860*/  LOP3.LUT P0, RZ, R5, 0x7fffffff, RZ, 0xc0, !PT ;  /* 0x7fffffff05ff7812 */ /* 0x000fda000780c0ff */
[----:B------:R-:W-:Y:S05]  /*0870*/  @!P0 BRA `(.L_x_14) ;  /* 0x0000000400048947 */ /* 0x000fea0003800000 */
[----:B------:R-:W-:Y:S02]  /*0880*/  FSETP.NEU.FTZ.AND P0, PT, |R0|, +INF , PT ;  /* 0x7f8000000000780b */ /* 0x000fe40003f1d200 */
[----:B------:R-:W-:-:S04]  /*0890*/  LOP3.LUT P1, RZ, R6, 0x7fffffff, RZ, 0xc0, !PT ;  /* 0x7fffffff06ff7812 */ /* 0x000fc8000782c0ff */
[----:B------:R-:W-:-:S13]  /*08a0*/  PLOP3.LUT P0, PT, P0, P1, PT, 0x2f, 0xf2 ;  /* 0x0000000000f2781c */ /* 0x000fda0000702577 */
[----:B------:R-:W-:Y:S05]  /*08b0*/  @P0 BRA `(.L_x_15) ;  /* 0x0000000000e80947 */ /* 0x000fea0003800000 */
[----:B------:R-:W-:-:S13]  /*08c0*/  ISETP.GE.AND P0, PT, R7, RZ, PT ;  /* 0x000000ff0700720c */ /* 0x000fda0003f06270 */
[----:B------:R-:W-:Y:S02]  /*08d0*/  @P0 IMAD.MOV.U32 R6, RZ, RZ, RZ ;  /* 0x000000ffff060224 */ /* 0x000fe400078e00ff */
[----:B------:R-:W-:Y:S01]  /*08e0*/  @!P0 FFMA R5, R0, 1.84467440737095516160e+19, RZ ;  /* 0x5f80000000058823 */ /* 0x000fe200000000ff */
[----:B------:R-:W-:-:S07]  /*08f0*/  @!P0 IMAD.MOV.U32 R6, RZ, RZ, -0x40 ;  /* 0xffffffc0ff068424 */ /* 0x000fce00078e00ff */
.L_x_11:
[----:B------:R-:W-:Y:S01]  /*0900*/  UMOV UR4, 0x43e00000 ;  /* 0x43e0000000047882 */ /* 0x000fe20000000000 */
[----:B------:R-:W-:Y:S01]  /*0910*/  VIADD R4, R4, 0xffffff81 ;  /* 0xffffff8104047836 */ /* 0x000fe20000000000 */
[----:B------:R-:W-:-:S03]  /*0920*/  UIADD3 UR4, UPT, UPT, UR4, -0x4000000, URZ ;  /* 0xfc00000004047890 */ /* 0x000fc6000fffe0ff */
[----:B------:R-:W-:Y:S01]  /*0930*/  IMAD R0, R4, -0x800000, R5 ;  /* 0xff80000004007824 */ /* 0x000fe200078e0205 */
[----:B------:R-:W-:Y:S02]  /*0940*/  IADD3 R6, PT, PT, R6, -0x8, R4 ;  /* 0xfffffff806067810 */ /* 0x000fe40007ffe004 */
[----:B------:R-:W-:-:S03]  /*0950*/  FADD.FTZ R9, -RZ, -UR4 ;  /* 0x80000004ff097e21 */ /* 0x000fc60008010100 */
[----:B------:R-:W0:Y:S02]  /*0960*/  MUFU.RCP R7, UR4 ;  /* 0x0000000400077d08 */ /* 0x000e240008001000 */
[----:B0-----:R-:W-:-:S04]  /*0970*/  FFMA R8, R7, R9, 1 ;  /* 0x3f80000007087423 */ /* 0x001fc80000000009 */
[----:B------:R-:W-:-:S04]  /*0980*/  FFMA R7, R7, R8, R7 ;  /* 0x0000000807077223 */ /* 0x000fc80000000007 */
[----:B------:R-:W-:-:S04]  /*0990*/  FFMA R8, R0, R7, RZ ;  /* 0x0000000700087223 */ /* 0x000fc800000000ff */
[----:B------:R-:W-:-:S04]  /*09a0*/  FFMA R5, R9, R8, R0 ;  /* 0x0000000809057223 */ /* 0x000fc80000000000 */
[----:B------:R-:W-:-:S04]  /*09b0*/  FFMA R8, R7, R5, R8 ;  /* 0x0000000507087223 */ /* 0x000fc80000000008 */
[----:B------:R-:W-:-:S04]  /*09c0*/  FFMA R9, R9, R8, R0 ;  /* 0x0000000809097223 */ /* 0x000fc80000000000 */
[----:B------:R-:W-:-:S05]  /*09d0*/  FFMA R5, R7, R9, R8 ;  /* 0x0000000907057223 */ /* 0x000fca0000000008 */
[----:B------:R-:W-:-:S04]  /*09e0*/  SHF.R.U32.HI R0, RZ, 0x17, R5 ;  /* 0x00000017ff007819 */ /* 0x000fc80000011605 */
[----:B------:R-:W-:-:S05]  /*09f0*/  LOP3.LUT R0, R0, 0xff, RZ, 0xc0, !PT ;  /* 0x000000ff00007812 */ /* 0x000fca00078ec0ff */
[----:B------:R-:W-:-:S04]  /*0a00*/  IMAD.IADD R10, R0, 0x1, R6 ;  /* 0x00000001000a7824 */ /* 0x000fc800078e0206 */
[----:B------:R-:W-:-:S05]  /*0a10*/  VIADD R0, R10, 0xffffffff ;  /* 0xffffffff0a007836 */ /* 0x000fca0000000000 */
[----:B------:R-:W-:-:S13]  /*0a20*/  ISETP.GE.U32.AND P0, PT, R0, 0xfe, PT ;  /* 0x000000fe0000780c */ /* 0x000fda0003f06070 */
[----:B------:R-:W-:Y:S05]  /*0a30*/  @!P0 BRA `(.L_x_16) ;  /* 0x0000000000808947 */ /* 0x000fea0003800000 */
[----:B------:R-:W-:-:S13]  /*0a40*/  ISETP.GT.AND P0, PT, R10, 0xfe, PT ;  /* 0x000000fe0a00780c */ /* 0x000fda0003f04270 */
[----:B------:R-:W-:Y:S05]  /*0a50*/  @P0 BRA `(.L_x_17) ;  /* 0x00000000006c0947 */ /* 0x000fea0003800000 */
[----:B------:R-:W-:-:S13]  /*0a60*/  ISETP.GE.AND P0, PT, R10, 0x1, PT ;  /* 0x000000010a00780c */ /* 0x000fda0003f06270 */
[----:B------:R-:W-:Y:S05]  /*0a70*/  @P0 BRA `(.L_x_18) ;  /* 0x0000000000980947 */ /* 0x000fea0003800000 */
[----:B------:R-:W-:Y:S02]  /*0a80*/  ISETP.GE.AND P0, PT, R10, -0x18, PT ;  /* 0xffffffe80a00780c */ /* 0x000fe40003f06270 */
[----:B------:R-:W-:-:S11]  /*0a90*/  LOP3.LUT R5, R5, 0x80000000, RZ, 0xc0, !PT ;  /* 0x8000000005057812 */ /* 0x000fd600078ec0ff */
[----:B------:R-:W-:Y:S05]  /*0aa0*/  @!P0 BRA `(.L_x_18) ;  /* 0x00000000008c8947 */ /* 0x000fea0003800000 */
[CC--:B------:R-:W-:Y:S01]  /*0ab0*/  FFMA.RZ R0, R7.reuse, R9.reuse, R8 ;  /* 0x0000000907007223 */ /* 0x0c0fe2000000c008 */
[----:B------:R-:W-:Y:S01]  /*0ac0*/  IMAD.MOV R6, RZ, RZ, -R10 ;  /* 0x000000ffff067224 */ /* 0x000fe200078e0a0a */
[C---:B------:R-:W-:Y:S02]  /*0ad0*/  ISETP.NE.AND P3, PT, R10.reuse, RZ, PT ;  /* 0x000000ff0a00720c */ /* 0x040fe40003f65270 */
[----:B------:R-:W-:Y:S02]  /*0ae0*/  ISETP.NE.AND P1, PT, R10, RZ, PT ;  /* 0x000000ff0a00720c */ /* 0x000fe40003f25270 */
[----:B------:R-:W-:Y:S01]  /*0af0*/  LOP3.LUT R4, R0, 0x7fffff, RZ, 0xc0, !PT ;  /* 0x007fffff00047812 */ /* 0x000fe200078ec0ff */
[CCC-:B------:R-:W-:Y:S01]  /*0b00*/  FFMA.RP R0, R7.reuse, R9.reuse, R8.reuse ;  /* 0x0000000907007223 */ /* 0x1c0fe20000008008 */
[----:B------:R-:W-:Y:S01]  /*0b10*/  FFMA.RM R7, R7, R9, R8 ;  /* 0x0000000907077223 */ /* 0x000fe20000004008 */
[----:B------:R-:W-:Y:S01]  /*0b20*/  VIADD R9, R10, 0x20 ;  /* 0x000000200a097836 */ /* 0x000fe20000000000 */
[----:B------:R-:W-:-:S03]  /*0b30*/  LOP3.LUT R4, R4, 0x800000, RZ, 0xfc, !PT ;  /* 0x0080000004047812 */ /* 0x000fc600078efcff */
[----:B------:R-:W-:Y:S02]  /*0b40*/  FSETP.NEU.FTZ.AND P0, PT, R0, R7, PT ;  /* 0x000000070000720b */ /* 0x000fe40003f1d000 */
[----:B------:R-:W-:Y:S02]  /*0b50*/  SHF.L.U32 R9, R4, R9, RZ ;  /* 0x0000000904097219 */ /* 0x000fe400000006ff */
[----:B------:R-:W-:Y:S02]  /*0b60*/  SEL R7, R6, RZ, P3 ;  /* 0x000000ff06077207 */ /* 0x000fe40001800000 */
[----:B------:R-:W-:Y:S02]  /*0b70*/  ISETP.NE.AND P1, PT, R9, RZ, P1 ;  /* 0x000000ff0900720c */ /* 0x000fe40000f25270 */
[----:B------:R-:W-:Y:S02]  /*0b80*/  SHF.R.U32.HI R7, RZ, R7, R4 ;  /* 0x00000007ff077219 */ /* 0x000fe40000011604 */
[----:B------:R-:W-:-:S02]  /*0b90*/  PLOP3.LUT P0, PT, P0, P1, PT, 0xf8, 0x8f ;  /* 0x00000000008f781c */ /* 0x000fc40000703f70 */
[----:B------:R-:W-:Y:S02]  /*0ba0*/  SHF.R.U32.HI R9, RZ, 0x1, R7 ;  /* 0x00000001ff097819 */ /* 0x000fe40000011607 */
[----:B------:R-:W-:-:S04]  /*0bb0*/  SEL R0, RZ, 0x1, !P0 ;  /* 0x00000001ff007807 */ /* 0x000fc80004000000 */
[----:B------:R-:W-:-:S04]  /*0bc0*/  LOP3.LUT R0, R0, 0x1, R9, 0xf8, !PT ;  /* 0x0000000100007812 */ /* 0x000fc800078ef809 */
[----:B------:R-:W-:-:S05]  /*0bd0*/  LOP3.LUT R0, R0, R7, RZ, 0xc0, !PT ;  /* 0x0000000700007212 */ /* 0x000fca00078ec0ff */
[----:B------:R-:W-:-:S05]  /*0be0*/  IMAD.IADD R0, R9, 0x1, R0 ;  /* 0x0000000109007824 */ /* 0x000fca00078e0200 */
[----:B------:R-:W-:Y:S01]  /*0bf0*/  LOP3.LUT R5, R0, R5, RZ, 0xfc, !PT ;  /* 0x0000000500057212 */ /* 0x000fe200078efcff */
[----:B------:R-:W-:Y:S06]  /*0c00*/  BRA `(.L_x_18) ;  /* 0x0000000000347947 */ /* 0x000fec0003800000 */
.L_x_17:
[----:B------:R-:W-:-:S04]  /*0c10*/  LOP3.LUT R5, R5, 0x80000000, RZ, 0xc0, !PT ;  /* 0x8000000005057812 */ /* 0x000fc800078ec0ff */
[----:B------:R-:W-:Y:S01]  /*0c20*/  LOP3.LUT R5, R5, 0x7f800000, RZ, 0xfc, !PT ;  /* 0x7f80000005057812 */ /* 0x000fe200078efcff */
[----:B------:R-:W-:Y:S06]  /*0c30*/  BRA `(.L_x_18) ;  /* 0x0000000000287947 */ /* 0x000fec0003800000 */
.L_x_16:
[----:B------:R-:W-:Y:S01]  /*0c40*/  IMAD R5, R6, 0x800000, R5 ;  /* 0x0080000006057824 */ /* 0x000fe200078e0205 */
[----:B------:R-:W-:Y:S06]  /*0c50*/  BRA `(.L_x_18) ;  /* 0x0000000000207947 */ /* 0x000fec0003800000 */
.L_x_15:
[----:B------:R-:W-:-:S04]  /*0c60*/  LOP3.LUT R5, R6, 0x80000000, R5, 0x48, !PT ;  /* 0x8000000006057812 */ /* 0x000fc800078e4805 */
[----:B------:R-:W-:Y:S01]  /*0c70*/  LOP3.LUT R5, R5, 0x7f800000, RZ, 0xfc, !PT ;  /* 0x7f80000005057812 */ /* 0x000fe200078efcff */
[----:B------:R-:W-:Y:S06]  /*0c80*/  BRA `(.L_x_18) ;  /* 0x0000000000147947 */ /* 0x000fec0003800000 */
.L_x_14:
[----:B------:R-:W-:Y:S01]  /*0c90*/  LOP3.LUT R5, R6, 0x80000000, R5, 0x48, !PT ;  /* 0x8000000006057812 */ /* 0x000fe200078e4805 */
[----:B------:R-:W-:Y:S06]  /*0ca0*/  BRA `(.L_x_18) ;  /* 0x00000000000c7947 */ /* 0x000fec0003800000 */
.L_x_13:
[----:B------:R-:W0:Y:S01]  /*0cb0*/  MUFU.RSQ R5, -QNAN ;  /* 0xffc0000000057908 */ /* 0x000e220000001400 */
[----:B------:R-:W-:Y:S05]  /*0cc0*/  BRA `(.L_x_18) ;  /* 0x0000000000047947 */ /* 0x000fea0003800000 */
.L_x_12:
[----:B------:R-:W-:-:S07]  /*0cd0*/  FADD.FTZ R5, R0, 448 ;  /* 0x43e0000000057421 */ /* 0x000fce0000010000 */
.L_x_18:
[----:B0-----:R-:W-:Y:S02]  /*0ce0*/  IMAD.MOV.U32 R0, RZ, RZ, R5 ;  /* 0x000000ffff007224 */ /* 0x001fe400078e0005 */
[----:B------:R-:W-:Y:S02]  /*0cf0*/  IMAD.MOV.U32 R4, RZ, RZ, R2 ;  /* 0x000000ffff047224 */ /* 0x000fe400078e0002 */
[----:B------:R-:W-:-:S04]  /*0d00*/  IMAD.MOV.U32 R5, RZ, RZ, 0x0 ;  /* 0x00000000ff057424 */ /* 0x000fc800078e00ff */
[----:B------:R-:W-:Y:S05]  /*0d10*/  RET.REL.NODEC R4 `(_Z12quant_kernelPK6__halfPhPKfPfi) ;  /* 0xfffffff004b87950 */ /* 0x000fea0003c3ffff */
.L_x_19:
        /* <DEDUP_REMOVED lines=14> */
.L_x_27:


//--------------------- .text._Z17absmax_f32_kernelPKfPfi --------------------------
	.section	.text._Z17absmax_f32_kernelPKfPfi,"ax",@progbits
	.align	128
        .global         _Z17absmax_f32_kernelPKfPfi
        .type           _Z17absmax_f32_kernelPKfPfi,@function
        .size           _Z17absmax_f32_kernelPKfPfi,(.L_x_30 - _Z17absmax_f32_kernelPKfPfi)
        .other          _Z17absmax_f32_kernelPKfPfi,@"STO_CUDA_ENTRY STV_DEFAULT"
_Z17absmax_f32_kernelPKfPfi:
.text._Z17absmax_f32_kernelPKfPfi:
[----:B------:R-:W-:Y:S01]  /*0000*/  LDC R1, c[0x0][0x37c] ;  /* 0x0000df00ff017b82 */ /* 0x000fe20000000800 */
[----:B------:R-:W0:Y:S01]  /*0010*/  S2R R11, SR_CTAID.X ;  /* 0x00000000000b7919 */ /* 0x000e220000002500 */
[----:B------:R-:W0:Y:S01]  /*0020*/  LDCU UR4, c[0x0][0x360] ;  /* 0x00006c00ff0477ac */ /* 0x000e220008000800 */
[----:B------:R-:W1:Y:S01]  /*0030*/  S2R R9, SR_TID.X ;  /* 0x0000000000097919 */ /* 0x000e620000002100 */
[----:B------:R-:W2:Y:S01]  /*0040*/  LDCU UR5, c[0x0][0x390] ;  /* 0x00007200ff0577ac */ /* 0x000ea20008000800 */
[----:B------:R-:W3:Y:S01]  /*0050*/  LDCU.64 UR6, c[0x0][0x358] ;  /* 0x00006b00ff0677ac */ /* 0x000ee20008000a00 */
[----:B0-----:R-:W-:-:S04]  /*0060*/  IMAD R0, R11, UR4, RZ ;  /* 0x000000040b007c24 */ /* 0x001fc8000f8e02ff */
[----:B-1----:R-:W-:Y:S02]  /*0070*/  IMAD R7, R0, 0x2, R9 ;  /* 0x0000000200077824 */ /* 0x002fe400078e0209 */
[----:B------:R-:W-:-:S03]  /*0080*/  IMAD.U32 R0, RZ, RZ, UR4 ;  /* 0x00000004ff007e24 */ /* 0x000fc6000f8e00ff */
[C---:B--2---:R-:W-:Y:S01]  /*0090*/  ISETP.GE.AND P0, PT, R7.reuse, UR5, PT ;  /* 0x0000000507007c0c */ /* 0x044fe2000bf06270 */
[----:B------:R-:W-:-:S05]  /*00a0*/  IMAD.IADD R13, R7, 0x1, R0 ;  /* 0x00000001070d7824 */ /* 0x000fca00078e0200 */
[----:B------:R-:W-:-:S07]  /*00b0*/  ISETP.GE.U32.AND P1, PT, R13, UR5, PT ;  /* 0x000000050d007c0c */ /* 0x000fce000bf26070 */
[----:B------:R-:W0:Y:S08]  /*00c0*/  @!P0 LDC.64 R2, c[0x0][0x380] ;  /* 0x0000e000ff028b82 */ /* 0x000e300000000a00 */
[----:B------:R-:W1:Y:S01]  /*00d0*/  @!P1 LDC.64 R4, c[0x0][0x380] ;  /* 0x0000e000ff049b82 */ /* 0x000e620000000a00 */
[----:B0-----:R-:W-:-:S06]  /*00e0*/  @!P0 IMAD.WIDE R2, R7, 0x4, R2 ;  /* 0x0000000407028825 */ /* 0x001fcc00078e0202 */
[----:B---3--:R0:W2:Y:S01]  /*00f0*/  @!P0 LDG.E.CONSTANT R2, desc[UR6][R2.64] ;  /* 0x0000000602028981 */ /* 0x0080a2000c1e9900 */
[----:B-1----:R-:W-:-:S06]  /*0100*/  @!P1 IMAD.WIDE.U32 R4, R13, 0x4, R4 ;  /* 0x000000040d049825 */ /* 0x002fcc00078e0004 */
[----:B------:R-:W3:Y:S01]  /*0110*/  @!P1 LDG.E.CONSTANT R5, desc[UR6][R4.64] ;  /* 0x0000000604059981 */ /* 0x000ee2000c1e9900 */
[----:B------:R-:W1:Y:S01]  /*0120*/  S2UR UR5, SR_CgaCtaId ;  /* 0x00000000000579c3 */ /* 0x000e620000008800 */
[----:B------:R-:W-:Y:S01]  /*0130*/  HFMA2 R6, -RZ, RZ, 0, 0 ;  /* 0x00000000ff067431 */ /* 0x000fe200000001ff */
[----:B------:R-:W-:Y:S02]  /*0140*/  UMOV UR4, 0x400 ;  /* 0x0000040000047882 */ /* 0x000fe40000000000 */
[----:B-1----:R-:W-:-:S06]  /*0150*/  ULEA UR4, UR5, UR4, 0x18 ;  /* 0x0000000405047291 */ /* 0x002fcc000f8ec0ff */
[----:B0-----:R-:W-:Y:S01]  /*0160*/  LEA R3, R9, UR4, 0x2 ;  /* 0x0000000409037c11 */ /* 0x001fe2000f8e10ff */
[----:B--2---:R-:W-:Y:S01]  /*0170*/  @!P0 FADD R6, |R2|, -RZ ;  /* 0x800000ff02068221 */ /* 0x004fe20000000200 */
[----:B------:R-:W-:-:S04]  /*0180*/  ISETP.GE.U32.AND P0, PT, R0, 0x2, PT ;  /* 0x000000020000780c */ /* 0x000fc80003f06070 */
[----:B---3--:R-:W-:Y:S02]  /*0190*/  @!P1 FMNMX R6, R6, |R5|, !PT ;  /* 0x4000000506069209 */ /* 0x008fe40007800000 */
[----:B------:R-:W-:-:S03]  /*01a0*/  ISETP.NE.AND P1, PT, R9, RZ, PT ;  /* 0x000000ff0900720c */ /* 0x000fc60003f25270 */
[----:B------:R0:W-:Y:S01]  /*01b0*/  STS [R3], R6 ;  /* 0x0000000603007388 */ /* 0x0001e20000000800 */
[----:B------:R-:W-:Y:S06]  /*01c0*/  BAR.SYNC.DEFER_BLOCKING 0x0 ;  /* 0x0000000000007b1d */ /* 0x000fec0000010000 */
[----:B------:R-:W-:Y:S05]  /*01d0*/  @!P0 BRA `(.L_x_20) ;  /* 0x00000000002c8947 */ /* 0x000fea0003800000 */
.L_x_21:
[----:B0-----:R-:W-:-:S04]  /*01e0*/  SHF.R.U32.HI R6, RZ, 0x1, R0 ;  /* 0x00000001ff067819 */ /* 0x001fc80000011600 */
[----:B------:R-:W-:-:S13]  /*01f0*/  ISETP.GE.U32.AND P0, PT, R9, R6, PT ;  /* 0x000000060900720c */ /* 0x000fda0003f06070 */
[----:B------:R-:W-:Y:S01]  /*0200*/  @!P0 IMAD R4, R6, 0x4, R3 ;  /* 0x0000000406048824 */ /* 0x000fe200078e0203 */
[----:B------:R-:W-:Y:S04]  /*0210*/  @!P0 LDS R2, [R3] ;  /* 0x0000000003028984 */ /* 0x000fe80000000800 */
[----:B------:R-:W0:Y:S02]  /*0220*/  @!P0 LDS R5, [R4] ;  /* 0x0000000004058984 */ /* 0x000e240000000800 */
[----:B0-----:R-:W-:-:S05]  /*0230*/  @!P0 FMNMX R2, R2, R5, !PT ;  /* 0x0000000502028209 */ /* 0x001fca0007800000 */
[----:B------:R1:W-:Y:S01]  /*0240*/  @!P0 STS [R3], R2 ;  /* 0x0000000203008388 */ /* 0x0003e20000000800 */
[----:B------:R-:W-:Y:S01]  /*0250*/  BAR.SYNC.DEFER_BLOCKING 0x0 ;  /* 0x0000000000007b1d */ /* 0x000fe20000010000 */
[----:B------:R-:W-:Y:S02]  /*0260*/  ISETP.GT.U32.AND P0, PT, R0, 0x3, PT ;  /* 0x000000030000780c */ /* 0x000fe40003f04070 */
[----:B------:R-:W-:-:S11]  /*0270*/  MOV R0, R6 ;  /* 0x0000000600007202 */ /* 0x000fd60000000f00 */
[----:B-1----:R-:W-:Y:S05]  /*0280*/  @P0 BRA `(.L_x_21) ;  /* 0xfffffffc00d40947 */ /* 0x002fea000383ffff */
.L_x_20:
[----:B------:R-:W-:Y:S05]  /*0290*/  @P1 EXIT ;  /* 0x000000000000194d */ /* 0x000fea0003800000 */
[----:B------:R-:W1:Y:S01]  /*02a0*/  S2UR UR5, SR_CgaCtaId ;  /* 0x00000000000579c3 */ /* 0x000e620000008800 */
[----:B------:R-:W-:-:S07]  /*02b0*/  UMOV UR4, 0x400 ;  /* 0x0000040000047882 */ /* 0x000fce0000000000 */
[----:B0-----:R-:W0:Y:S01]  /*02c0*/  LDC.64 R2, c[0x0][0x388] ;  /* 0x0000e200ff027b82 */ /* 0x001e220000000a00 */
[----:B-1----:R-:W-:Y:S01]  /*02d0*/  ULEA UR4, UR5, UR4, 0x18 ;  /* 0x0000000405047291 */ /* 0x002fe2000f8ec0ff */
[----:B0-----:R-:W-:-:S08]  /*02e0*/  IMAD.WIDE.U32 R2, R11, 0x4, R2 ;  /* 0x000000040b027825 */ /* 0x001fd000078e0002 */
[----:B------:R-:W0:Y:S04]  /*02f0*/  LDS R5, [UR4] ;  /* 0x00000004ff057984 */ /* 0x000e280008000800 */
[----:B0-----:R-:W-:Y:S01]  /*0300*/  STG.E desc[UR6][R2.64], R5 ;  /* 0x0000000502007986 */ /* 0x001fe2000c101906 */
[----:B------:R-:W-:Y:S05]  /*0310*/  EXIT ;  /* 0x000000000000794d */ /* 0x000fea0003800000 */
.L_x_22:
        /* <DEDUP_REMOVED lines=14> */
.L_x_30:


//--------------------- .text._Z18absmax_fp16_kernelPK6__halfPfi --------------------------
	.section	.text._Z18absmax_fp16_kernelPK6__halfPfi,"ax",@progbits
	.align	128
        .global         _Z18absmax_fp16_kernelPK6__halfPfi
        .type           _Z18absmax_fp16_kernelPK6__halfPfi,@function
        .size           _Z18absmax_fp16_kernelPK6__halfPfi,(.L_x_31 - _Z18absmax_fp16_kernelPK6__halfPfi)
        .other          _Z18absmax_fp16_kernelPK6__halfPfi,@"STO_CUDA_ENTRY STV_DEFAULT"
_Z18absmax_fp16_kernelPK6__halfPfi:
.text._Z18absmax_fp16_kernelPK6__halfPfi:
        /* <DEDUP_REMOVED lines=9> */
[C---:B--2---:R-:W-:Y:S02]  /*0090*/  ISETP.GE.AND P0, PT, R7.reuse, UR5, PT ;  /* 0x0000000507007c0c */ /* 0x044fe4000bf06270 */
[----:B------:R-:W-:-:S04]  /*00a0*/  IADD3 R13, PT, PT, R7, R0, RZ ;  /* 0x00000000070d7210 */ /* 0x000fc80007ffe0ff */
[----:B------:R-:W-:-:S07]  /*00b0*/  ISETP.GE.U32.AND P1, PT, R13, UR5, PT ;  /* 0x000000050d007c0c */ /* 0x000fce000bf26070 */
[----:B------:R-:W0:Y:S08]  /*00c0*/  @!P0 LDC.64 R2, c[0x0][0x380] ;  /* 0x0000e000ff028b82 */ /* 0x000e300000000a00 */
[----:B------:R-:W1:Y:S01]  /*00d0*/  @!P1 LDC.64 R4, c[0x0][0x380] ;  /* 0x0000e000ff049b82 */ /* 0x000e620000000a00 */
[----:B0-----:R-:W-:-:S06]  /*00e0*/  @!P0 IMAD.WIDE R2, R7, 0x2, R2 ;  /* 0x0000000207028825 */ /* 0x001fcc00078e0202 */
[----:B---3--:R0:W2:Y:S01]  /*00f0*/  @!P0 LDG.E.U16.CONSTANT R2, desc[UR6][R2.64] ;  /* 0x0000000602028981 */ /* 0x0080a2000c1e9500 */
[----:B-1----:R-:W-:-:S06]  /*0100*/  @!P1 IMAD.WIDE.U32 R4, R13, 0x2, R4 ;  /* 0x000000020d049825 */ /* 0x002fcc00078e0004 */
[----:B------:R-:W3:Y:S01]  /*0110*/  @!P1 LDG.E.U16.CONSTANT R4, desc[UR6][R4.64] ;  /* 0x0000000604049981 */ /* 0x000ee2000c1e9500 */
[----:B------:R-:W1:Y:S01]  /*0120*/  S2UR UR5, SR_CgaCtaId ;  /* 0x00000000000579c3 */ /* 0x000e620000008800 */
[----:B------:R-:W-:Y:S01]  /*0130*/  IMAD.MOV.U32 R6, RZ, RZ, RZ ;  /* 0x000000ffff067224 */ /* 0x000fe200078e00ff */
[----:B------:R-:W-:Y:S02]  /*0140*/  UMOV UR4, 0x400 ;  /* 0x0000040000047882 */ /* 0x000fe40000000000 */
[----:B-1----:R-:W-:-:S06]  /*0150*/  ULEA UR4, UR5, UR4, 0x18 ;  /* 0x0000000405047291 */ /* 0x002fcc000f8ec0ff */
[----:B0-----:R-:W-:Y:S01]  /*0160*/  LEA R3, R9, UR4, 0x2 ;  /* 0x0000000409037c11 */ /* 0x001fe2000f8e10ff */
[----:B--2---:R-:W-:-:S05]  /*0170*/  @!P0 HADD2.F32 R7, -RZ, R2.H0_H0 ;  /* 0x20000002ff078230 */ /* 0x004fca0000004100 */
[----:B------:R-:W-:Y:S01]  /*0180*/  @!P0 FADD R6, |R7|, -RZ ;  /* 0x800000ff07068221 */ /* 0x000fe20000000200 */
[----:B------:R-:W-:Y:S01]  /*0190*/  ISETP.GE.U32.AND P0, PT, R0, 0x2, PT ;  /* 0x000000020000780c */ /* 0x000fe20003f06070 */
[----:B---3--:R-:W-:-:S05]  /*01a0*/  @!P1 HADD2.F32 R7, -RZ, R4.H0_H0 ;  /* 0x20000004ff079230 */ /* 0x008fca0000004100 */
[----:B------:R-:W-:Y:S02]  /*01b0*/  @!P1 FMNMX R6, R6, |R7|, !PT ;  /* 0x4000000706069209 */ /* 0x000fe40007800000 */
[----:B------:R-:W-:-:S03]  /*01c0*/  ISETP.NE.AND P1, PT, R9, RZ, PT ;  /* 0x000000ff0900720c */ /* 0x000fc60003f25270 */
[----:B------:R0:W-:Y:S01]  /*01d0*/  STS [R3], R6 ;  /* 0x0000000603007388 */ /* 0x0001e20000000800 */
[----:B------:R-:W-:Y:S06]  /*01e0*/  BAR.SYNC.DEFER_BLOCKING 0x0 ;  /* 0x0000000000007b1d */ /* 0x000fec0000010000 */
[----:B------:R-:W-:Y:S05]  /*01f0*/  @!P0 BRA `(.L_x_23) ;  /* 0x00000000002c8947 */ /* 0x000fea0003800000 */
.L_x_24:
[----:B0-----:R-:W-:-:S04]  /*0200*/  SHF.R.U32.HI R6, RZ, 0x1, R0 ;  /* 0x00000001ff067819 */ /* 0x001fc80000011600 */
[----:B------:R-:W-:-:S13]  /*0210*/  ISETP.GE.U32.AND P0, PT, R9, R6, PT ;  /* 0x000000060900720c */ /* 0x000fda0003f06070 */
[----:B------:R-:W-:Y:S01]  /*0220*/  @!P0 LEA R4, R6, R3, 0x2 ;  /* 0x0000000306048211 */ /* 0x000fe200078e10ff */
[----:B------:R-:W-:Y:S04]  /*0230*/  @!P0 LDS R2, [R3] ;  /* 0x0000000003028984 */ /* 0x000fe80000000800 */
[----:B------:R-:W0:Y:S02]  /*0240*/  @!P0 LDS R5, [R4] ;  /* 0x0000000004058984 */ /* 0x000e240000000800 */
[----:B0-----:R-:W-:-:S05]  /*0250*/  @!P0 FMNMX R2, R2, R5, !PT ;  /* 0x0000000502028209 */ /* 0x001fca0007800000 */
[----:B------:R1:W-:Y:S01]  /*0260*/  @!P0 STS [R3], R2 ;  /* 0x0000000203008388 */ /* 0x0003e20000000800 */
[----:B------:R-:W-:Y:S01]  /*0270*/  BAR.SYNC.DEFER_BLOCKING 0x0 ;  /* 0x0000000000007b1d */ /* 0x000fe20000010000 */
[----:B------:R-:W-:Y:S01]  /*0280*/  ISETP.GT.U32.AND P0, PT, R0, 0x3, PT ;  /* 0x000000030000780c */ /* 0x000fe20003f04070 */
[----:B------:R-:W-:-:S12]  /*0290*/  IMAD.MOV.U32 R0, RZ, RZ, R6 ;  /* 0x000000ffff007224 */ /* 0x000fd800078e0006 */
[----:B-1----:R-:W-:Y:S05]  /*02a0*/  @P0 BRA `(.L_x_24) ;  /* 0xfffffffc00d40947 */ /* 0x002fea000383ffff */
.L_x_23:
        /* <DEDUP_REMOVED lines=9> */
.L_x_25:
        /* <DEDUP_REMOVED lines=12> */
.L_x_31:


//--------------------- .nv.shared._Z14dequant_kernelPKhP6__halfPKfi --------------------------
	.section	.nv.shared._Z14dequant_kernelPKhP6__halfPKfi,"aw",@nobits
	.sectionflags	@""
	.align	16
.nv.shared._Z14dequant_kernelPKhP6__halfPKfi:
	.zero		1040


//--------------------- .nv.shared.reserved.0     --------------------------
	.section	.nv.shared.reserved.0,"aw",@nobits
	.weak		__nv_reservedSMEM_offset_0_alias
	.size		__nv_reservedSMEM_offset_0_alias, 0, 64
	.other		__nv_reservedSMEM_offset_0_alias,@"STO_CUDA_RESERVED_SHARED STV_DEFAULT"
__nv_reservedSMEM_offset_0_alias:
	.zero		0
	.zero		64


//--------------------- .nv.shared._Z12quant_kernelPK6__halfPhPKfPfi --------------------------
	.section	.nv.shared._Z12quant_kernelPK6__halfPhPKfPfi,"aw",@nobits
	.sectionflags	@""
	.align	16
.nv.shared._Z12quant_kernelPK6__halfPhPKfPfi:
	.zero		1040


//--------------------- .nv.shared._Z17absmax_f32_kernelPKfPfi --------------------------
	.section	.nv.shared._Z17absmax_f32_kernelPKfPfi,"aw",@nobits
	.sectionflags	@""
	.align	16
	.zero		1024


//--------------------- .nv.shared._Z18absmax_fp16_kernelPK6__halfPfi --------------------------
	.section	.nv.shared._Z18absmax_fp16_kernelPK6__halfPfi,"aw",@nobits
	.sectionflags	@""
	.align	16
	.zero		1024


//--------------------- .nv.constant0._Z14dequant_kernelPKhP6__halfPKfi --------------------------
	.section	.nv.constant0._Z14dequant_kernelPKhP6__halfPKfi,"a",@progbits
	.sectionflags	@""
	.align	4
.nv.constant0._Z14dequant_kernelPKhP6__halfPKfi:
	.zero		924


//--------------------- .nv.constant0._Z12quant_kernelPK6__halfPhPKfPfi --------------------------
	.section	.nv.constant0._Z12quant_kernelPK6__halfPhPKfPfi,"a",@progbits
	.sectionflags	@""
	.align	4
.nv.constant0._Z12quant_kernelPK6__halfPhPKfPfi:
	.zero		932


//--------------------- .nv.constant0._Z17absmax_f32_kernelPKfPfi --------------------------
	.section	.nv.constant0._Z17absmax_f32_kernelPKfPfi,"a",@progbits
	.sectionflags	@""
	.align	4
.nv.constant0._Z17absmax_f32_kernelPKfPfi:
	.zero		916


//--------------------- .nv.constant0._Z18absmax_fp16_kernelPK6__halfPfi --------------------------
	.section	.nv.constant0._Z18absmax_fp16_kernelPK6__halfPfi,"a",@progbits
	.sectionflags	@""
	.align	4
.nv.constant0._Z18absmax_fp16_kernelPK6__halfPfi:
	.zero		916


//--------------------- SYMBOLS --------------------------

	.type		.nv.reservedSmem.offset0,@object
	.size		.nv.reservedSmem.offset0,0x4
	.type		.nv.reservedSmem.cap,@object
	.size		.nv.reservedSmem.cap,0x4
